	.headerflags	@"EF_CUDA_TEXMODE_UNIFIED EF_CUDA_64BIT_ADDRESS EF_CUDA_SM86 EF_CUDA_VIRTUAL_SM(EF_CUDA_SM86)"
	.elftype	@"ET_EXEC"


//--------------------- .nv.info                  --------------------------
	.section	.nv.info,"",@"SHT_CUDA_INFO"
	.align	4


	//----- nvinfo : EIATTR_REGCOUNT
	.align		4
        /*0000*/ 	.byte	0x04, 0x2f
        /*0002*/ 	.short	(.L_1 - .L_0)
	.align		4
.L_0:
        /*0004*/ 	.word	index@(triton_mm)
        /*0008*/ 	.word	0x00000080


	//----- nvinfo : EIATTR_MAX_STACK_SIZE
	.align		4
.L_1:
        /*000c*/ 	.byte	0x04, 0x23
        /*000e*/ 	.short	(.L_3 - .L_2)
	.align		4
.L_2:
        /*0010*/ 	.word	index@(triton_mm)
        /*0014*/ 	.word	0x00000000


	//----- nvinfo : EIATTR_MIN_STACK_SIZE
	.align		4
.L_3:
        /*0018*/ 	.byte	0x04, 0x12
        /*001a*/ 	.short	(.L_5 - .L_4)
	.align		4
.L_4:
        /*001c*/ 	.word	index@(triton_mm)
        /*0020*/ 	.word	0x00000000


	//----- nvinfo : EIATTR_FRAME_SIZE
	.align		4
.L_5:
        /*0024*/ 	.byte	0x04, 0x11
        /*0026*/ 	.short	(.L_7 - .L_6)
	.align		4
.L_6:
        /*0028*/ 	.word	index@(triton_mm)
        /*002c*/ 	.word	0x00000000
.L_7:


//--------------------- .nv.info.triton_mm        --------------------------
	.section	.nv.info.triton_mm,"",@"SHT_CUDA_INFO"
	.align	4


	//----- nvinfo : EIATTR_CUDA_API_VERSION
	.align		4
        /*0000*/ 	.byte	0x04, 0x37
        /*0002*/ 	.short	(.L_9 - .L_8)
.L_8:
        /*0004*/ 	.word	0x0000007b


	//----- nvinfo : EIATTR_SW2861232_WAR
	.align		4
.L_9:
        /*0008*/ 	.byte	0x01, 0x35
	.zero		2


	//----- nvinfo : EIATTR_PARAM_CBANK
	.align		4
        /*000c*/ 	.byte	0x04, 0x0a
        /*000e*/ 	.short	(.L_11 - .L_10)
	.align		4
.L_10:
        /*0010*/ 	.word	index@(.nv.constant0.triton_mm)
        /*0014*/ 	.short	0x0160
        /*0016*/ 	.short	0x001c


	//----- nvinfo : EIATTR_CBANK_PARAM_SIZE
	.align		4
.L_11:
        /*0018*/ 	.byte	0x03, 0x19
        /*001a*/ 	.short	0x001c


	//----- nvinfo : EIATTR_KPARAM_INFO
	.align		4
        /*001c*/ 	.byte	0x04, 0x17
        /*001e*/ 	.short	(.L_13 - .L_12)
.L_12:
        /*0020*/ 	.word	0x00000000
        /*0024*/ 	.short	0x0003
        /*0026*/ 	.short	0x0018
        /*0028*/ 	.byte	0x00, 0xf0, 0x11, 0x00


	//----- nvinfo : EIATTR_KPARAM_INFO
	.align		4
.L_13:
        /*002c*/ 	.byte	0x04, 0x17
        /*002e*/ 	.short	(.L_15 - .L_14)
.L_14:
        /*0030*/ 	.word	0x00000000
        /*0034*/ 	.short	0x0002
        /*0036*/ 	.short	0x0010
        /*0038*/ 	.byte	0x00, 0xf0, 0x21, 0x00


	//----- nvinfo : EIATTR_KPARAM_INFO
	.align		4
.L_15:
        /*003c*/ 	.byte	0x04, 0x17
        /*003e*/ 	.short	(.L_17 - .L_16)
.L_16:
        /*0040*/ 	.word	0x00000000
        /*0044*/ 	.short	0x0001
        /*0046*/ 	.short	0x0008
        /*0048*/ 	.byte	0x00, 0xf0, 0x21, 0x00


	//----- nvinfo : EIATTR_KPARAM_INFO
	.align		4
.L_17:
        /*004c*/ 	.byte	0x04, 0x17
        /*004e*/ 	.short	(.L_19 - .L_18)
.L_18:
        /*0050*/ 	.word	0x00000000
        /*0054*/ 	.short	0x0000
        /*0056*/ 	.short	0x0000
        /*0058*/ 	.byte	0x00, 0xf0, 0x21, 0x00


	//----- nvinfo : EIATTR_MAXREG_COUNT
	.align		4
.L_19:
        /*005c*/ 	.byte	0x03, 0x1b
        /*005e*/ 	.short	0x00ff


	//----- nvinfo : EIATTR_EXIT_INSTR_OFFSETS
	.align		4
        /*0060*/ 	.byte	0x04, 0x1c
        /*0062*/ 	.short	(.L_21 - .L_20)


	//   ....[0]....
.L_20:
        /*0064*/ 	.word	0x00000040


	//   ....[1]....
        /*0068*/ 	.word	0x00003270


	//   ....[2]....
        /*006c*/ 	.word	0x000032c0


	//----- nvinfo : EIATTR_MAX_THREADS
	.align		4
.L_21:
        /*0070*/ 	.byte	0x04, 0x05
        /*0072*/ 	.short	(.L_23 - .L_22)
.L_22:
        /*0074*/ 	.word	0x00000080
        /*0078*/ 	.word	0x00000001
        /*007c*/ 	.word	0x00000001
.L_23:


//--------------------- .nv.rel.action            --------------------------
	.section	.nv.rel.action,"",@"SHT_CUDA_RELOCINFO"
	.align	8
	.sectionentsize	8
        /*0000*/ 	.byte	0x73, 0x00, 0x00, 0x00, 0x00, 0x00, 0x00, 0x00, 0x00, 0x00, 0x00, 0x11, 0x25, 0x00, 0x05, 0x36


//--------------------- .nv.constant0.triton_mm   --------------------------
	.section	.nv.constant0.triton_mm,"a",@progbits
	.align	4
.nv.constant0.triton_mm:
	.zero		380


//--------------------- .text.triton_mm           --------------------------
	.section	.text.triton_mm,"ax",@progbits
	.sectionflags	@"SHF_BARRIERS=1"
	.sectioninfo	@"SHI_REGISTERS=128"
	.align	128
        .global         triton_mm
        .type           triton_mm,@function
        .size           triton_mm,(.L_x_3 - triton_mm)
        .other          triton_mm,@"STO_CUDA_ENTRY STV_DEFAULT"
triton_mm:
.text.triton_mm:
[----:B------:R-:W-:-:S02]  /*0000*/  MOV R1, c[0x0][0x28] ;  /* 0x00000a0000017a02 */ /* 0x000fc40000000f00 */
[----:B------:R-:W-:-:S05]  /*0010*/  MOV R82, c[0x0][0x178] ;  /* 0x00005e0000527a02 */ /* 0x000fca0000000f00 */
[----:B------:R-:W-:-:S05]  /*0020*/  IMAD R0, R82, 0x2260, RZ ;  /* 0x0000226052007824 */ /* 0x000fca00078e02ff */
[----:B------:R-:W-:-:S13]  /*0030*/  ISETP.NE.AND P0, PT, R0, RZ, PT ;  /* 0x000000ff0000720c */ /* 0x000fda0003f05270 */
[----:B------:R-:W-:Y:S05]  /*0040*/  @!P0 EXIT ;  /* 0x000000000000894d */ /* 0x000fea0003800000 */
[----:B------:R-:W1:Y:S01]  /*0050*/  S2R R10, SR_CTAID.X ;  /* 0x00000000000a7919 */ /* 0x000e620000002500 */
[----:B------:R-:W-:Y:S01]  /*0060*/  IMAD R82, R82, 0x32, RZ ;  /* 0x0000003252527824 */ /* 0x000fe200078e02ff */
[----:B------:R-:W-:Y:S01]  /*0070*/  ULDC.64 UR4, c[0x0][0x118] ;  /* 0x0000460000047ab9 */ /* 0x000fe20000000a00 */
[----:B------:R-:W-:Y:S01]  /*0080*/  MOV R76, RZ ;  /* 0x000000ff004c7202 */ /* 0x000fe20000000f00 */
[----:B------:R-:W-:Y:S01]  /*0090*/  CS2R R56, SRZ ;  /* 0x0000000000387805 */ /* 0x000fe2000001ff00 */
[----:B------:R-:W-:Y:S01]  /*00a0*/  CS2R R58, SRZ ;  /* 0x00000000003a7805 */ /* 0x000fe2000001ff00 */
[----:B------:R-:W-:Y:S01]  /*00b0*/  IADD3 R0, R82, 0x3f, RZ ;  /* 0x0000003f52007810 */ /* 0x000fe20007ffe0ff */
[----:B------:R-:W-:Y:S01]  /*00c0*/  CS2R R52, SRZ ;  /* 0x0000000000347805 */ /* 0x000fe2000001ff00 */
[----:B------:R-:W-:Y:S01]  /*00d0*/  IABS R14, R82 ;  /* 0x00000052000e7213 */ /* 0x000fe20000000000 */
[----:B------:R-:W-:Y:S01]  /*00e0*/  CS2R R54, SRZ ;  /* 0x0000000000367805 */ /* 0x000fe2000001ff00 */
[----:B------:R-:W-:Y:S01]  /*00f0*/  SHF.R.S32.HI R3, RZ, 0x1f, R0 ;  /* 0x0000001fff037819 */ /* 0x000fe20000011400 */
[----:B------:R-:W-:Y:S01]  /*0100*/  CS2R R48, SRZ ;  /* 0x0000000000307805 */ /* 0x000fe2000001ff00 */
[----:B------:R-:W-:Y:S01]  /*0110*/  CS2R R50, SRZ ;  /* 0x0000000000327805 */ /* 0x000fe2000001ff00 */
[----:B------:R-:W-:Y:S01]  /*0120*/  CS2R R44, SRZ ;  /* 0x00000000002c7805 */ /* 0x000fe2000001ff00 */
[----:B------:R-:W-:Y:S01]  /*0130*/  LEA.HI R3, R3, R0, RZ, 0x6 ;  /* 0x0000000003037211 */ /* 0x000fe200078f30ff */
[----:B------:R-:W-:Y:S01]  /*0140*/  CS2R R46, SRZ ;  /* 0x00000000002e7805 */ /* 0x000fe2000001ff00 */
        /* <DEDUP_REMOVED lines=8> */
[C---:B-1----:R-:W-:Y:S01]  /*01d0*/  IMAD.HI R2, R10.reuse, 0x2aaaaaab, RZ ;  /* 0x2aaaaaab0a027827 */ /* 0x042fe200078e02ff */
[----:B------:R-:W-:-:S04]  /*01e0*/  ISETP.GE.AND P1, PT, R10, RZ, PT ;  /* 0x000000ff0a00720c */ /* 0x000fc80003f26270 */
[----:B------:R-:W-:-:S04]  /*01f0*/  SHF.R.U32.HI R5, RZ, 0x1f, R2 ;  /* 0x0000001fff057819 */ /* 0x000fc80000011602 */
[----:B------:R-:W-:-:S04]  /*0200*/  LEA.HI.SX32 R5, R2, R5, 0x1e ;  /* 0x0000000502057211 */ /* 0x000fc800078ff2ff */
[C---:B------:R-:W-:Y:S01]  /*0210*/  SHF.L.U32 R0, R5.reuse, 0x3, RZ ;  /* 0x0000000305007819 */ /* 0x040fe200000006ff */
[----:B------:R-:W-:-:S03]  /*0220*/  IMAD R11, R5, -0x18, R10 ;  /* 0xffffffe8050b7824 */ /* 0x000fc600078e020a */
[----:B------:R-:W-:Y:S02]  /*0230*/  LEA.HI.SX32 R3, R3, -R0, 0x1a ;  /* 0x8000000003037211 */ /* 0x000fe400078fd2ff */
[----:B------:R-:W-:Y:S02]  /*0240*/  IABS R12, R11 ;  /* 0x0000000b000c7213 */ /* 0x000fe40000000000 */
[----:B------:R-:W-:-:S04]  /*0250*/  IMNMX R4, R3, 0x8, PT ;  /* 0x0000000803047817 */ /* 0x000fc80003800200 */
[-C--:B------:R-:W-:Y:S02]  /*0260*/  IABS R13, R4.reuse ;  /* 0x00000004000d7213 */ /* 0x080fe40000000000 */
[----:B------:R-:W-:Y:S02]  /*0270*/  IABS R9, R4 ;  /* 0x0000000400097213 */ /* 0x000fe40000000000 */
[----:B------:R-:W1:Y:S02]  /*0280*/  I2F.RP R6, R13 ;  /* 0x0000000d00067306 */ /* 0x000e640000209400 */
[----:B------:R-:W-:-:S06]  /*0290*/  IADD3 R9, RZ, -R9, RZ ;  /* 0x80000009ff097210 */ /* 0x000fcc0007ffe0ff */
[----:B-1----:R-:W1:Y:S02]  /*02a0*/  MUFU.RCP R6, R6 ;  /* 0x0000000600067308 */ /* 0x002e640000001000 */
[----:B-1----:R-:W-:-:S06]  /*02b0*/  IADD3 R2, R6, 0xffffffe, RZ ;  /* 0x0ffffffe06027810 */ /* 0x002fcc0007ffe0ff */
[----:B------:R1:W2:Y:S02]  /*02c0*/  F2I.FTZ.U32.TRUNC.NTZ R3, R2 ;  /* 0x0000000200037305 */ /* 0x0002a4000021f000 */
[----:B-1----:R-:W-:Y:S02]  /*02d0*/  MOV R2, RZ ;  /* 0x000000ff00027202 */ /* 0x002fe40000000f00 */
[----:B--2---:R-:W-:-:S05]  /*02e0*/  IADD3 R8, RZ, -R3, RZ ;  /* 0x80000003ff087210 */ /* 0x004fca0007ffe0ff */
[----:B------:R-:W-:Y:S01]  /*02f0*/  IMAD R7, R8, R13, RZ ;  /* 0x0000000d08077224 */ /* 0x000fe200078e02ff */
[----:B------:R-:W-:-:S03]  /*0300*/  IABS R8, R10 ;  /* 0x0000000a00087213 */ /* 0x000fc60000000000 */
[----:B------:R-:W-:Y:S01]  /*0310*/  IMAD.HI.U32 R7, R3, R7, R2 ;  /* 0x0000000703077227 */ /* 0x000fe200078e0002 */
[----:B------:R-:W-:Y:S02]  /*0320*/  MOV R3, R8 ;  /* 0x0000000800037202 */ /* 0x000fe40000000f00 */
[----:B------:R-:W1:Y:S03]  /*0330*/  I2F.RP R8, R14 ;  /* 0x0000000e00087306 */ /* 0x000e660000209400 */
[----:B------:R-:W-:-:S04]  /*0340*/  IMAD.HI.U32 R2, R7, R3, RZ ;  /* 0x0000000307027227 */ /* 0x000fc800078e00ff */
[-C--:B------:R-:W-:Y:S02]  /*0350*/  IMAD R2, R2, R9.reuse, R3 ;  /* 0x0000000902027224 */ /* 0x080fe400078e0203 */
[----:B------:R-:W2:Y:S01]  /*0360*/  S2R R3, SR_TID.X ;  /* 0x0000000000037919 */ /* 0x000ea20000002100 */
[----:B------:R-:W-:Y:S01]  /*0370*/  IMAD.HI.U32 R6, R7, R12, RZ ;  /* 0x0000000c07067227 */ /* 0x000fe200078e00ff */
[----:B------:R-:W-:Y:S02]  /*0380*/  LOP3.LUT R7, RZ, R4, RZ, 0x33, !PT ;  /* 0x00000004ff077212 */ /* 0x000fe400078e33ff */
[C---:B------:R-:W-:Y:S01]  /*0390*/  ISETP.GT.U32.AND P0, PT, R13.reuse, R2, PT ;  /* 0x000000020d00720c */ /* 0x040fe20003f04070 */
[----:B------:R-:W-:Y:S01]  /*03a0*/  IMAD R10, R6, R9, R12 ;  /* 0x00000009060a7224 */ /* 0x000fe200078e020c */
[----:B-1----:R-:W1:Y:S04]  /*03b0*/  MUFU.RCP R8, R8 ;  /* 0x0000000800087308 */ /* 0x002e680000001000 */
[----:B------:R-:W-:-:S07]  /*03c0*/  ISETP.GT.U32.AND P2, PT, R13, R10, PT ;  /* 0x0000000a0d00720c */ /* 0x000fce0003f44070 */
[----:B------:R-:W-:-:S04]  /*03d0*/  @!P0 IADD3 R2, R2, -R13, RZ ;  /* 0x8000000d02028210 */ /* 0x000fc80007ffe0ff */
[----:B------:R-:W-:Y:S02]  /*03e0*/  ISETP.GT.U32.AND P0, PT, R13, R2, PT ;  /* 0x000000020d00720c */ /* 0x000fe40003f04070 */
[----:B-1----:R-:W-:Y:S02]  /*03f0*/  IADD3 R5, R8, 0xffffffe, RZ ;  /* 0x0ffffffe08057810 */ /* 0x002fe40007ffe0ff */
[----:B--2---:R-:W-:Y:S02]  /*0400*/  SHF.R.U32.HI R81, RZ, 0x2, R3 ;  /* 0x00000002ff517819 */ /* 0x004fe40000011603 */
[----:B------:R-:W-:Y:S02]  /*0410*/  @!P2 IADD3 R10, R10, -R13, RZ ;  /* 0x8000000d0a0aa210 */ /* 0x000fe40007ffe0ff */
[----:B------:R-:W1:Y:S01]  /*0420*/  F2I.FTZ.U32.TRUNC.NTZ R5, R5 ;  /* 0x0000000500057305 */ /* 0x000e62000021f000 */
[----:B------:R-:W-:Y:S02]  /*0430*/  SGXT.U32 R81, R81, 0x5 ;  /* 0x000000055151781a */ /* 0x000fe40000000000 */
[----:B------:R-:W-:-:S02]  /*0440*/  @!P2 IADD3 R6, R6, 0x1, RZ ;  /* 0x000000010606a810 */ /* 0x000fc40007ffe0ff */
[-C--:B------:R-:W-:Y:S02]  /*0450*/  @!P0 IADD3 R2, R2, -R13.reuse, RZ ;  /* 0x8000000d02028210 */ /* 0x080fe40007ffe0ff */
[----:B------:R-:W-:Y:S02]  /*0460*/  ISETP.NE.AND P0, PT, R4, RZ, PT ;  /* 0x000000ff0400720c */ /* 0x000fe40003f05270 */
[----:B------:R-:W-:Y:S02]  /*0470*/  @!P1 IADD3 R2, -R2, RZ, RZ ;  /* 0x000000ff02029210 */ /* 0x000fe40007ffe1ff */
[----:B------:R-:W-:Y:S02]  /*0480*/  LOP3.LUT R4, R11, R4, RZ, 0x3c, !PT ;  /* 0x000000040b047212 */ /* 0x000fe400078e3cff */
[----:B------:R-:W-:Y:S02]  /*0490*/  SEL R9, R7, R2, !P0 ;  /* 0x0000000207097207 */ /* 0x000fe40004000000 */
[----:B------:R-:W-:-:S02]  /*04a0*/  ISETP.GE.U32.AND P1, PT, R10, R13, PT ;  /* 0x0000000d0a00720c */ /* 0x000fc40003f26070 */
[----:B------:R-:W-:Y:S02]  /*04b0*/  IADD3 R8, R0, R9, RZ ;  /* 0x0000000900087210 */ /* 0x000fe40007ffe0ff */
[----:B-1----:R-:W-:Y:S02]  /*04c0*/  IADD3 R2, RZ, -R5, RZ ;  /* 0x80000005ff027210 */ /* 0x002fe40007ffe0ff */
[----:B------:R-:W-:Y:S02]  /*04d0*/  SHF.L.U32 R8, R8, 0x6, RZ ;  /* 0x0000000608087819 */ /* 0x000fe400000006ff */
[----:B------:R-:W-:Y:S02]  /*04e0*/  MOV R9, R2 ;  /* 0x0000000200097202 */ /* 0x000fe40000000f00 */
[----:B------:R-:W-:Y:S02]  /*04f0*/  LOP3.LUT R10, R8, R81, RZ, 0xfc, !PT ;  /* 0x00000051080a7212 */ /* 0x000fe400078efcff */
[----:B------:R-:W-:Y:S01]  /*0500*/  ISETP.GE.AND P3, PT, R4, RZ, PT ;  /* 0x000000ff0400720c */ /* 0x000fe20003f66270 */
[----:B------:R-:W-:Y:S01]  /*0510*/  IMAD R9, R9, R14, RZ ;  /* 0x0000000e09097224 */ /* 0x000fe200078e02ff */
[----:B------:R-:W-:-:S02]  /*0520*/  MOV R4, RZ ;  /* 0x000000ff00047202 */ /* 0x000fc40000000f00 */
[----:B------:R-:W-:Y:S02]  /*0530*/  IABS R0, R10 ;  /* 0x0000000a00007213 */ /* 0x000fe40000000000 */
[----:B------:R-:W-:Y:S01]  /*0540*/  LOP3.LUT R12, R8, 0x20, R81, 0xfe, !PT ;  /* 0x00000020080c7812 */ /* 0x000fe200078efe51 */
[----:B------:R-:W-:Y:S01]  /*0550*/  IMAD.HI.U32 R4, R5, R9, R4 ;  /* 0x0000000905047227 */ /* 0x000fe200078e0004 */
[----:B------:R-:W-:Y:S02]  /*0560*/  IABS R2, R82 ;  /* 0x0000005200027213 */ /* 0x000fe40000000000 */
[----:B------:R-:W-:Y:S02]  /*0570*/  MOV R5, R0 ;  /* 0x0000000000057202 */ /* 0x000fe40000000f00 */
[----:B------:R-:W-:Y:S02]  /*0580*/  IABS R11, R12 ;  /* 0x0000000c000b7213 */ /* 0x000fe40000000000 */
[----:B------:R-:W-:Y:S01]  /*0590*/  IADD3 R9, RZ, -R2, RZ ;  /* 0x80000002ff097210 */ /* 0x000fe20007ffe0ff */
[----:B------:R-:W-:Y:S01]  /*05a0*/  IMAD.HI.U32 R0, R4, R5, RZ ;  /* 0x0000000504007227 */ /* 0x000fe200078e00ff */
[----:B------:R-:W-:-:S02]  /*05b0*/  @P1 IADD3 R6, R6, 0x1, RZ ;  /* 0x0000000106061810 */ /* 0x000fc40007ffe0ff */
[----:B------:R-:W-:Y:S01]  /*05c0*/  SHF.L.U32 R83, R3, 0x2, RZ ;  /* 0x0000000203537819 */ /* 0x000fe200000006ff */
[----:B------:R-:W-:Y:S01]  /*05d0*/  IMAD.HI.U32 R4, R4, R11, RZ ;  /* 0x0000000b04047227 */ /* 0x000fe200078e00ff */
[----:B------:R-:W-:Y:S02]  /*05e0*/  @!P3 IADD3 R6, -R6, RZ, RZ ;  /* 0x000000ff0606b210 */ /* 0x000fe40007ffe1ff */
[----:B------:R-:W-:Y:S01]  /*05f0*/  ISETP.GE.AND P3, PT, R12, RZ, PT ;  /* 0x000000ff0c00720c */ /* 0x000fe20003f66270 */
[-C--:B------:R-:W-:Y:S01]  /*0600*/  IMAD R2, R0, R9.reuse, R5 ;  /* 0x0000000900027224 */ /* 0x080fe200078e0205 */
[----:B------:R-:W-:Y:S01]  /*0610*/  SEL R0, R7, R6, !P0 ;  /* 0x0000000607007207 */ /* 0x000fe20004000000 */
[----:B------:R-:W-:Y:S01]  /*0620*/  IMAD R9, R4, R9, R11 ;  /* 0x0000000904097224 */ /* 0x000fe200078e020b */
[----:B------:R-:W-:Y:S02]  /*0630*/  LOP3.LUT R80, R81, 0x20, RZ, 0xfc, !PT ;  /* 0x0000002051507812 */ /* 0x000fe400078efcff */
[----:B------:R-:W-:-:S02]  /*0640*/  ISETP.GT.U32.AND P1, PT, R14, R2, PT ;  /* 0x000000020e00720c */ /* 0x000fc40003f24070 */
[----:B------:R-:W-:Y:S02]  /*0650*/  ISETP.GT.U32.AND P2, PT, R14, R9, PT ;  /* 0x000000090e00720c */ /* 0x000fe40003f44070 */
[----:B------:R-:W-:Y:S02]  /*0660*/  SHF.L.U32 R0, R0, 0x6, RZ ;  /* 0x0000000600007819 */ /* 0x000fe400000006ff */
[----:B------:R-:W-:Y:S02]  /*0670*/  SHF.R.U32.HI R85, RZ, 0x4, R3 ;  /* 0x00000004ff557819 */ /* 0x000fe40000011603 */
[C---:B------:R-:W-:Y:S02]  /*0680*/  LOP3.LUT R11, R0.reuse, R81, RZ, 0xfc, !PT ;  /* 0x00000051000b7212 */ /* 0x040fe400078efcff */
[----:B------:R-:W-:Y:S02]  /*0690*/  LOP3.LUT R13, R0, 0x20, R81, 0xfe, !PT ;  /* 0x00000020000d7812 */ /* 0x000fe400078efe51 */
[----:B------:R-:W-:Y:S01]  /*06a0*/  SHF.L.U32 R79, R3, 0x4, RZ ;  /* 0x00000004034f7819 */ /* 0x000fe200000006ff */
[----:B------:R-:W-:Y:S01]  /*06b0*/  IMAD.HI R4, R11, 0x2e8ba2e9, RZ ;  /* 0x2e8ba2e90b047827 */ /* 0x000fe200078e02ff */
[----:B------:R-:W-:-:S02]  /*06c0*/  @!P1 IADD3 R2, R2, -R14, RZ ;  /* 0x8000000e02029210 */ /* 0x000fc40007ffe0ff */
[----:B------:R-:W-:Y:S01]  /*06d0*/  @!P2 IADD3 R9, R9, -R14, RZ ;  /* 0x8000000e0909a210 */ /* 0x000fe20007ffe0ff */
[----:B------:R-:W-:Y:S01]  /*06e0*/  IMAD.HI R7, R13, 0x2e8ba2e9, RZ ;  /* 0x2e8ba2e90d077827 */ /* 0x000fe200078e02ff */
[C---:B------:R-:W-:Y:S02]  /*06f0*/  ISETP.GT.U32.AND P0, PT, R14.reuse, R2, PT ;  /* 0x000000020e00720c */ /* 0x040fe40003f04070 */
[----:B------:R-:W-:Y:S02]  /*0700*/  ISETP.GT.U32.AND P2, PT, R14, R9, PT ;  /* 0x000000090e00720c */ /* 0x000fe40003f44070 */
[----:B------:R-:W-:Y:S02]  /*0710*/  ISETP.GE.AND P1, PT, R10, RZ, PT ;  /* 0x000000ff0a00720c */ /* 0x000fe40003f26270 */
[----:B------:R-:W-:Y:S02]  /*0720*/  SHF.R.U32.HI R5, RZ, 0x1f, R4 ;  /* 0x0000001fff057819 */ /* 0x000fe40000011604 */
[----:B------:R-:W-:-:S02]  /*0730*/  SHF.R.U32.HI R10, RZ, 0x1f, R7 ;  /* 0x0000001fff0a7819 */ /* 0x000fc40000011607 */
[----:B------:R-:W-:Y:S02]  /*0740*/  LEA.HI.SX32 R6, R4, R5, 0x1b ;  /* 0x0000000504067211 */ /* 0x000fe400078fdaff */
[----:B------:R-:W-:Y:S02]  /*0750*/  LOP3.LUT R4, R83, 0xc, RZ, 0xc0, !PT ;  /* 0x0000000c53047812 */ /* 0x000fe400078ec0ff */
[----:B------:R-:W-:Y:S02]  /*0760*/  @!P0 IADD3 R2, R2, -R14, RZ ;  /* 0x8000000e02028210 */ /* 0x000fe40007ffe0ff */
[----:B------:R-:W-:Y:S02]  /*0770*/  LEA.HI.SX32 R10, R7, R10, 0x1b ;  /* 0x0000000a070a7211 */ /* 0x000fe400078fdaff */
[----:B------:R-:W-:Y:S02]  /*0780*/  @!P2 IADD3 R9, R9, -R14, RZ ;  /* 0x8000000e0909a210 */ /* 0x000fe40007ffe0ff */
[----:B------:R-:W-:-:S02]  /*0790*/  SHF.L.U32 R7, R4, 0x2, RZ ;  /* 0x0000000204077819 */ /* 0x000fc400000006ff */
[----:B------:R-:W-:Y:S02]  /*07a0*/  ISETP.NE.AND P0, PT, R82, RZ, PT ;  /* 0x000000ff5200720c */ /* 0x000fe40003f05270 */
[----:B------:R-:W-:Y:S02]  /*07b0*/  LOP3.LUT R5, RZ, R82, RZ, 0x33, !PT ;  /* 0x00000052ff057212 */ /* 0x000fe400078e33ff */
[----:B------:R-:W-:Y:S02]  /*07c0*/  @!P1 IADD3 R2, -R2, RZ, RZ ;  /* 0x000000ff02029210 */ /* 0x000fe40007ffe1ff */
[----:B------:R-:W-:Y:S02]  /*07d0*/  @!P3 IADD3 R9, -R9, RZ, RZ ;  /* 0x000000ff0909b210 */ /* 0x000fe40007ffe1ff */
[-C--:B------:R-:W-:Y:S02]  /*07e0*/  LEA R81, R81, R7.reuse, 0x6 ;  /* 0x0000000751517211 */ /* 0x080fe400078e30ff */
[----:B------:R-:W-:Y:S01]  /*07f0*/  LEA R80, R80, R7, 0x6 ;  /* 0x0000000750507211 */ /* 0x000fe200078e30ff */
[----:B------:R-:W-:Y:S01]  /*0800*/  IMAD R7, R6, -0xb0, R11 ;  /* 0xffffff5006077824 */ /* 0x000fe200078e020b */
[----:B------:R-:W-:-:S02]  /*0810*/  SEL R11, R5, R2, !P0 ;  /* 0x00000002050b7207 */ /* 0x000fc40004000000 */
[----:B------:R-:W-:Y:S01]  /*0820*/  SEL R9, R5, R9, !P0 ;  /* 0x0000000905097207 */ /* 0x000fe20004000000 */
[----:B------:R-:W-:Y:S01]  /*0830*/  IMAD R5, R10, -0xb0, R13 ;  /* 0xffffff500a057824 */ /* 0x000fe200078e020d */
[----:B------:R-:W-:Y:S01]  /*0840*/  MOV R2, 0x4 ;  /* 0x0000000400027802 */ /* 0x000fe20000000f00 */
[--C-:B------:R-:W-:Y:S01]  /*0850*/  IMAD R11, R11, 0xb0, R4.reuse ;  /* 0x000000b00b0b7824 */ /* 0x100fe200078e0204 */
[----:B------:R-:W-:Y:S01]  /*0860*/  LOP3.LUT R78, R83, 0x3c, RZ, 0xc0, !PT ;  /* 0x0000003c534e7812 */ /* 0x000fe200078ec0ff */
[--C-:B------:R-:W-:Y:S01]  /*0870*/  IMAD R9, R9, 0xb0, R4.reuse ;  /* 0x000000b009097824 */ /* 0x100fe200078e0204 */
[----:B------:R-:W-:Y:S01]  /*0880*/  SGXT.U32 R85, R85, 0x3 ;  /* 0x000000035555781a */ /* 0x000fe20000000000 */
[--C-:B------:R-:W-:Y:S01]  /*0890*/  IMAD R7, R7, 0xb0, R4.reuse ;  /* 0x000000b007077824 */ /* 0x100fe200078e0204 */
[----:B------:R-:W-:Y:S01]  /*08a0*/  LOP3.LUT R79, R79, 0x1f00, RZ, 0xc0, !PT ;  /* 0x00001f004f4f7812 */ /* 0x000fe200078ec0ff */
[----:B------:R-:W-:Y:S01]  /*08b0*/  IMAD R5, R5, 0xb0, R4 ;  /* 0x000000b005057824 */ /* 0x000fe200078e0204 */
[----:B------:R-:W-:Y:S01]  /*08c0*/  LEA R77, R78, 0x1000, 0x6 ;  /* 0x000010004e4d7811 */ /* 0x000fe200078e30ff */
[----:B------:R-:W-:Y:S01]  /*08d0*/  IMAD.WIDE R10, R11, R2, c[0x0][0x160] ;  /* 0x000058000b0a7625 */ /* 0x000fe200078e0202 */
[----:B------:R-:W-:-:S03]  /*08e0*/  LOP3.LUT R3, R8, R85, RZ, 0xfc, !PT ;  /* 0x0000005508037212 */ /* 0x000fc600078efcff */
[-C--:B------:R-:W-:Y:S01]  /*08f0*/  IMAD.WIDE R12, R9, R2.reuse, c[0x0][0x160] ;  /* 0x00005800090c7625 */ /* 0x080fe200078e0202 */
[----:B------:R1:W-:Y:S01]  /*0900*/  LDGSTS.E.BYPASS.128 [R81], [R10.64] ;  /* 0x000000000a517fae */ /* 0x0003e2000b901c44 */
[----:B------:R-:W-:Y:S02]  /*0910*/  IADD3 R74, P2, R10, 0x40, RZ ;  /* 0x000000400a4a7810 */ /* 0x000fe40007f5e0ff */
[-C--:B------:R-:W-:Y:S01]  /*0920*/  IMAD.WIDE R14, R7, R2.reuse, c[0x0][0x168] ;  /* 0x00005a00070e7625 */ /* 0x080fe200078e0202 */
[----:B------:R1:W-:Y:S01]  /*0930*/  LDGSTS.E.BYPASS.128 [R80], [R12.64] ;  /* 0x000000000c507fae */ /* 0x0003e2000b901c44 */
[----:B------:R-:W-:Y:S02]  /*0940*/  IADD3 R72, P0, R12, 0x40, RZ ;  /* 0x000000400c487810 */ /* 0x000fe40007f1e0ff */
[----:B------:R-:W-:Y:S01]  /*0950*/  IMAD.WIDE R16, R5, R2, c[0x0][0x168] ;  /* 0x00005a0005107625 */ /* 0x000fe200078e0202 */
[----:B------:R-:W0:Y:S01]  /*0960*/  LDGDEPBAR ;  /* 0x00000000000079af */ /* 0x000e220000000000 */
[----:B------:R-:W-:-:S02]  /*0970*/  IADD3.X R73, RZ, R13, RZ, P0, !PT ;  /* 0x0000000dff497210 */ /* 0x000fc400007fe4ff */
[----:B------:R-:W-:Y:S01]  /*0980*/  IADD3 R6, P1, R14, 0x40, RZ ;  /* 0x000000400e067810 */ /* 0x000fe20007f3e0ff */
[----:B------:R1:W-:Y:S01]  /*0990*/  LDGSTS.E.BYPASS.128 [R81+0x1000], [R14.64] ;  /* 0x010000000e517fae */ /* 0x0003e2000b901c44 */
[----:B------:R-:W-:Y:S02]  /*09a0*/  IADD3 R4, P0, R16, 0x40, RZ ;  /* 0x0000004010047810 */ /* 0x000fe40007f1e0ff */
[----:B------:R-:W-:Y:S01]  /*09b0*/  IADD3.X R75, RZ, R11, RZ, P2, !PT ;  /* 0x0000000bff4b7210 */ /* 0x000fe200017fe4ff */
[----:B------:R1:W-:Y:S01]  /*09c0*/  LDGSTS.E.BYPASS.128 [R80+0x1000], [R16.64] ;  /* 0x0100000010507fae */ /* 0x0003e2000b901c44 */
[----:B------:R-:W-:Y:S02]  /*09d0*/  IADD3.X R7, RZ, R15, RZ, P1, !PT ;  /* 0x0000000fff077210 */ /* 0x000fe40000ffe4ff */
[----:B------:R-:W-:Y:S01]  /*09e0*/  IADD3.X R5, RZ, R17, RZ, P0, !PT ;  /* 0x00000011ff057210 */ /* 0x000fe200007fe4ff */
[----:B------:R-:W0:Y:S01]  /*09f0*/  LDGDEPBAR ;  /* 0x00000000000079af */ /* 0x000e220000000000 */
[----:B------:R-:W-:-:S04]  /*0a00*/  DEPBAR.LE SB0, 0x0 ;  /* 0x000080000000791a */ /* 0x000fc80000000000 */
[----:B-1----:R-:W-:Y:S06]  /*0a10*/  BAR.SYNC 0x0 ;  /* 0x0000000000007b1d */ /* 0x002fec0000000000 */
.L_x_1:
[----:B------:R-:W-:Y:S01]  /*0a20*/  LDS.128 R64, [R79] ;  /* 0x000000004f407984 */ /* 0x000fe20000000c00 */
[C---:B------:R-:W-:Y:S02]  /*0a30*/  ISETP.GE.U32.AND P0, PT, R76.reuse, 0xa0, PT ;  /* 0x000000a04c00780c */ /* 0x040fe40003f06070 */
[----:B------:R-:W-:Y:S01]  /*0a40*/  IADD3 R76, R76, 0x10, RZ ;  /* 0x000000104c4c7810 */ /* 0x000fe20007ffe0ff */
[----:B------:R-:W1:Y:S04]  /*0a50*/  LDS.128 R8, [R77] ;  /* 0x000000004d087984 */ /* 0x000e680000000c00 */
[----:B------:R-:W2:Y:S04]  /*0a60*/  LDS.128 R16, [R77+0x80] ;  /* 0x000080004d107984 */ /* 0x000ea80000000c00 */
[----:B------:R-:W3:Y:S04]  /*0a70*/  LDS.128 R12, [R77+0x40] ;  /* 0x000040004d0c7984 */ /* 0x000ee80000000c00 */
[----:B------:R-:W4:Y:S04]  /*0a80*/  LDS.128 R20, [R77+0xc0] ;  /* 0x0000c0004d147984 */ /* 0x000f280000000c00 */
[----:B------:R-:W4:Y:S04]  /*0a90*/  LDS.128 R60, [R79+0x40] ;  /* 0x000040004f3c7984 */ /* 0x000f280000000c00 */
[----:B------:R-:W4:Y:S01]  /*0aa0*/  LDS.128 R36, [R79+0x80] ;  /* 0x000080004f247984 */ /* 0x000f220000000c00 */
[C---:B-1----:R-:W-:Y:S01]  /*0ab0*/  FFMA R24, R64.reuse, R8, R24 ;  /* 0x0000000840187223 */ /* 0x042fe20000000018 */
[----:B--2---:R-:W-:-:S03]  /*0ac0*/  FFMA R26, R64, R16, R26 ;  /* 0x00000010401a7223 */ /* 0x004fc6000000001a */
[C---:B------:R-:W-:Y:S01]  /*0ad0*/  FFMA R71, R65.reuse, R9, R24 ;  /* 0x0000000941477223 */ /* 0x040fe20000000018 */
[C---:B---3--:R-:W-:Y:S01]  /*0ae0*/  FFMA R68, R64.reuse, R12, R25 ;  /* 0x0000000c40447223 */ /* 0x048fe20000000019 */
[C---:B------:R-:W-:Y:S01]  /*0af0*/  FFMA R87, R65.reuse, R17, R26 ;  /* 0x0000001141577223 */ /* 0x040fe2000000001a */
[----:B----4-:R-:W-:Y:S02]  /*0b00*/  FFMA R64, R64, R20, R27 ;  /* 0x0000001440407223 */ /* 0x010fe4000000001b */
[C---:B------:R-:W-:Y:S01]  /*0b10*/  FFMA R69, R65.reuse, R13, R68 ;  /* 0x0000000d41457223 */ /* 0x040fe20000000044 */
[----:B------:R-:W1:Y:S01]  /*0b20*/  LDS.128 R24, [R79+0xc0] ;  /* 0x0000c0004f187984 */ /* 0x000e620000000c00 */
[C---:B------:R-:W-:Y:S01]  /*0b30*/  FFMA R68, R66.reuse, R10, R71 ;  /* 0x0000000a42447223 */ /* 0x040fe20000000047 */
[----:B------:R-:W-:Y:S01]  /*0b40*/  FFMA R65, R65, R21, R64 ;  /* 0x0000001541417223 */ /* 0x000fe20000000040 */
[C---:B------:R-:W-:Y:S01]  /*0b50*/  FFMA R64, R66.reuse, R18, R87 ;  /* 0x0000001242407223 */ /* 0x040fe20000000057 */
[----:B------:R-:W-:Y:S01]  /*0b60*/  FFMA R70, R66, R14, R69 ;  /* 0x0000000e42467223 */ /* 0x000fe20000000045 */
[----:B------:R-:W-:Y:S01]  /*0b70*/  FFMA R28, R60, R8, R28 ;  /* 0x000000083c1c7223 */ /* 0x000fe2000000001c */
[----:B------:R-:W-:Y:S01]  /*0b80*/  FFMA R66, R66, R22, R65 ;  /* 0x0000001642427223 */ /* 0x000fe20000000041 */
[C---:B------:R-:W-:Y:S01]  /*0b90*/  FFMA R87, R67.reuse, R19, R64 ;  /* 0x0000001343577223 */ /* 0x040fe20000000040 */
[C---:B------:R-:W-:Y:S01]  /*0ba0*/  FFMA R64, R60.reuse, R12, R29 ;  /* 0x0000000c3c407223 */ /* 0x040fe2000000001d */
[C---:B------:R-:W-:Y:S01]  /*0bb0*/  FFMA R30, R60.reuse, R16, R30 ;  /* 0x000000103c1e7223 */ /* 0x040fe2000000001e */
[----:B------:R-:W-:Y:S01]  /*0bc0*/  FFMA R60, R60, R20, R31 ;  /* 0x000000143c3c7223 */ /* 0x000fe2000000001f */
[C---:B------:R-:W-:Y:S01]  /*0bd0*/  FFMA R89, R67.reuse, R11, R68 ;  /* 0x0000000b43597223 */ /* 0x040fe20000000044 */
[C---:B------:R-:W-:Y:S01]  /*0be0*/  FFMA R91, R67.reuse, R15, R70 ;  /* 0x0000000f435b7223 */ /* 0x040fe20000000046 */
[----:B------:R-:W-:Y:S01]  /*0bf0*/  FFMA R93, R67, R23, R66 ;  /* 0x00000017435d7223 */ /* 0x000fe20000000042 */
[C---:B------:R-:W-:Y:S01]  /*0c00*/  FFMA R65, R61.reuse, R13, R64 ;  /* 0x0000000d3d417223 */ /* 0x040fe20000000040 */
        /* <DEDUP_REMOVED lines=16> */
[----:B------:R-:W2:Y:S01]  /*0d10*/  LDS.128 R28, [R79+0x800] ;  /* 0x000800004f1c7984 */ /* 0x000ea20000000c00 */
[C---:B------:R-:W-:Y:S01]  /*0d20*/  FFMA R61, R37.reuse, R13, R64 ;  /* 0x0000000d253d7223 */ /* 0x040fe20000000040 */
[C---:B------:R-:W-:Y:S01]  /*0d30*/  FFMA R65, R37.reuse, R17, R36 ;  /* 0x0000001125417223 */ /* 0x040fe20000000024 */
[----:B------:R-:W-:Y:S01]  /*0d40*/  FFMA R37, R37, R21, R60 ;  /* 0x0000001525257223 */ /* 0x000fe2000000003c */
[C---:B------:R-:W-:Y:S01]  /*0d50*/  FFMA R60, R38.reuse, R10, R63 ;  /* 0x0000000a263c7223 */ /* 0x040fe2000000003f */
[C---:B------:R-:W-:Y:S01]  /*0d60*/  FFMA R62, R38.reuse, R14, R61 ;  /* 0x0000000e263e7223 */ /* 0x040fe2000000003d */
[----:B------:R-:W-:Y:S01]  /*0d70*/  FFMA R36, R38, R18, R65 ;  /* 0x0000001226247223 */ /* 0x000fe20000000041 */
[----:B------:R-:W3:Y:S01]  /*0d80*/  LDS.128 R32, [R79+0x840] ;  /* 0x000840004f207984 */ /* 0x000ee20000000c00 */
[----:B------:R-:W-:Y:S01]  /*0d90*/  FFMA R105, R39, R11, R60 ;  /* 0x0000000b27697223 */ /* 0x000fe2000000003c */
[C---:B-1----:R-:W-:Y:S01]  /*0da0*/  FFMA R42, R24.reuse, R16, R42 ;  /* 0x00000010182a7223 */ /* 0x042fe2000000002a */
[----:B------:R-:W-:Y:S01]  /*0db0*/  FFMA R40, R24, R8, R40 ;  /* 0x0000000818287223 */ /* 0x000fe20000000028 */
[----:B------:R-:W-:Y:S01]  /*0dc0*/  FFMA R38, R38, R22, R37 ;  /* 0x0000001626267223 */ /* 0x000fe20000000025 */
[C---:B------:R-:W-:Y:S01]  /*0dd0*/  FFMA R60, R24.reuse, R20, R43 ;  /* 0x00000014183c7223 */ /* 0x040fe2000000002b */
[----:B------:R-:W-:Y:S01]  /*0de0*/  FFMA R24, R24, R12, R41 ;  /* 0x0000000c18187223 */ /* 0x000fe20000000029 */
[C---:B------:R-:W-:Y:S01]  /*0df0*/  FFMA R43, R25.reuse, R17, R42 ;  /* 0x00000011192b7223 */ /* 0x040fe2000000002a */
[----:B------:R-:W-:Y:S01]  /*0e00*/  FFMA R41, R25, R9, R40 ;  /* 0x0000000919297223 */ /* 0x000fe20000000028 */
[C---:B------:R-:W-:Y:S01]  /*0e10*/  FFMA R107, R39.reuse, R15, R62 ;  /* 0x0000000f276b7223 */ /* 0x040fe2000000003e */
[C---:B------:R-:W-:Y:S01]  /*0e20*/  FFMA R103, R39.reuse, R19, R36 ;  /* 0x0000001327677223 */ /* 0x040fe20000000024 */
[----:B------:R-:W-:Y:S01]  /*0e30*/  FFMA R109, R39, R23, R38 ;  /* 0x00000017276d7223 */ /* 0x000fe20000000026 */
[C---:B------:R-:W-:Y:S01]  /*0e40*/  FFMA R61, R25.reuse, R21, R60 ;  /* 0x00000015193d7223 */ /* 0x040fe2000000003c */
[----:B------:R-:W1:Y:S01]  /*0e50*/  LDS.128 R36, [R79+0x880] ;  /* 0x000880004f247984 */ /* 0x000e620000000c00 */
[----:B------:R-:W-:Y:S01]  /*0e60*/  FFMA R25, R25, R13, R24 ;  /* 0x0000000d19197223 */ /* 0x000fe20000000018 */
[C---:B------:R-:W-:Y:S01]  /*0e70*/  FFMA R84, R26.reuse, R18, R43 ;  /* 0x000000121a547223 */ /* 0x040fe2000000002b */
[C---:B------:R-:W-:Y:S01]  /*0e80*/  FFMA R24, R26.reuse, R10, R41 ;  /* 0x0000000a1a187223 */ /* 0x040fe20000000029 */
[C---:B------:R-:W-:Y:S01]  /*0e90*/  FFMA R86, R26.reuse, R22, R61 ;  /* 0x000000161a567223 */ /* 0x040fe2000000003d */
[----:B------:R-:W4:Y:S01]  /*0ea0*/  LDS.128 R40, [R79+0x8c0] ;  /* 0x0008c0004f287984 */ /* 0x000f220000000c00 */
[----:B------:R-:W-:-:S03]  /*0eb0*/  FFMA R26, R26, R14, R25 ;  /* 0x0000000e1a1a7223 */ /* 0x000fc60000000019 */
[----:B------:R-:W-:Y:S04]  /*0ec0*/  LDS.128 R64, [R79+0x50] ;  /* 0x000050004f407984 */ /* 0x000fe80000000c00 */
[----:B------:R-:W-:Y:S01]  /*0ed0*/  LDS.128 R68, [R79+0x90] ;  /* 0x000090004f447984 */ /* 0x000fe20000000c00 */
[C---:B--2---:R-:W-:Y:S01]  /*0ee0*/  FFMA R60, R28.reuse, R20, R47 ;  /* 0x000000141c3c7223 */ /* 0x044fe2000000002f */
[C---:B------:R-:W-:Y:S01]  /*0ef0*/  FFMA R46, R28.reuse, R16, R46 ;  /* 0x000000101c2e7223 */ /* 0x040fe2000000002e */
[C---:B------:R-:W-:Y:S01]  /*0f00*/  FFMA R44, R28.reuse, R8, R44 ;  /* 0x000000081c2c7223 */ /* 0x040fe2000000002c */
[----:B------:R-:W-:Y:S01]  /*0f10*/  FFMA R28, R28, R12, R45 ;  /* 0x0000000c1c1c7223 */ /* 0x000fe2000000002d */
[C---:B------:R-:W-:Y:S01]  /*0f20*/  FFMA R47, R29.reuse, R21, R60 ;  /* 0x000000151d2f7223 */ /* 0x040fe2000000003c */
[C---:B------:R-:W-:Y:S01]  /*0f30*/  FFMA R45, R29.reuse, R17, R46 ;  /* 0x000000111d2d7223 */ /* 0x040fe2000000002e */
[C---:B------:R-:W-:Y:S01]  /*0f40*/  FFMA R25, R29.reuse, R9, R44 ;  /* 0x000000091d197223 */ /* 0x040fe2000000002c */
[----:B------:R-:W-:Y:S01]  /*0f50*/  FFMA R29, R29, R13, R28 ;  /* 0x0000000d1d1d7223 */ /* 0x000fe2000000001c */
[C---:B---3--:R-:W-:Y:S01]  /*0f60*/  FFMA R44, R32.reuse, R20, R51 ;  /* 0x00000014202c7223 */ /* 0x048fe20000000033 */
        /* <DEDUP_REMOVED lines=11> */
[C---:B-1----:R-:W-:Y:S01]  /*1020*/  FFMA R44, R36.reuse, R20, R55 ;  /* 0x00000014242c7223 */ /* 0x042fe20000000037 */
[C---:B------:R-:W-:Y:S01]  /*1030*/  FFMA R54, R36.reuse, R16, R54 ;  /* 0x0000001024367223 */ /* 0x040fe20000000036 */
[C---:B------:R-:W-:Y:S01]  /*1040*/  FFMA R52, R36.reuse, R8, R52 ;  /* 0x0000000824347223 */ /* 0x040fe20000000034 */
[----:B------:R-:W-:Y:S01]  /*1050*/  FFMA R36, R36, R12, R53 ;  /* 0x0000000c24247223 */ /* 0x000fe20000000035 */
[C---:B------:R-:W-:Y:S01]  /*1060*/  FFMA R94, R34.reuse, R22, R45 ;  /* 0x00000016225e7223 */ /* 0x040fe2000000002d */
[C---:B------:R-:W-:Y:S01]  /*1070*/  FFMA R92, R34.reuse, R18, R29 ;  /* 0x00000012225c7223 */ /* 0x040fe2000000001d */
[----:B------:R-:W-:Y:S01]  /*1080*/  FFMA R32, R34, R10, R25 ;  /* 0x0000000a22207223 */ /* 0x000fe20000000019 */
[C---:B----4-:R-:W-:Y:S01]  /*1090*/  FFMA R20, R40.reuse, R20, R59 ;  /* 0x0000001428147223 */ /* 0x050fe2000000003b */
[C---:B------:R-:W-:Y:S01]  /*10a0*/  FFMA R16, R40.reuse, R16, R58 ;  /* 0x0000001028107223 */ /* 0x040fe2000000003a */
[C---:B------:R-:W-:Y:S01]  /*10b0*/  FFMA R8, R40.reuse, R8, R56 ;  /* 0x0000000828087223 */ /* 0x040fe20000000038 */
        /* <DEDUP_REMOVED lines=31> */
[----:B------:R-:W-:Y:S01]  /*12b0*/  FFMA R125, R43, R19, R18 ;  /* 0x000000132b7d7223 */ /* 0x000fe20000000012 */
[-C--:B------:R-:W-:Y:S01]  /*12c0*/  FFMA R33, R27, R23.reuse, R86 ;  /* 0x000000171b217223 */ /* 0x080fe20000000056 */
[-C--:B------:R-:W-:Y:S01]  /*12d0*/  FFMA R31, R31, R23.reuse, R90 ;  /* 0x000000171f1f7223 */ /* 0x080fe2000000005a */
[----:B------:R-:W-:Y:S01]  /*12e0*/  FFMA R43, R43, R23, R22 ;  /* 0x000000172b2b7223 */ /* 0x000fe20000000016 */
[----:B------:R-:W1:Y:S01]  /*12f0*/  LDS.128 R60, [R77+0x50] ;  /* 0x000050004d3c7984 */ /* 0x000e620000000c00 */
[C---:B------:R-:W-:Y:S01]  /*1300*/  FFMA R13, R27.reuse, R15, R26 ;  /* 0x0000000f1b0d7223 */ /* 0x040fe2000000001a */
[C---:B------:R-:W-:Y:S01]  /*1310*/  FFMA R17, R27.reuse, R11, R24 ;  /* 0x0000000b1b117223 */ /* 0x040fe20000000018 */
[----:B------:R-:W-:Y:S01]  /*1320*/  FFMA R29, R27, R19, R84 ;  /* 0x000000131b1d7223 */ /* 0x000fe20000000054 */
[----:B------:R-:W2:Y:S04]  /*1330*/  LDS.128 R20, [R79+0xd0] ;  /* 0x0000d0004f147984 */ /* 0x000ea80000000c00 */
[----:B------:R-:W3:Y:S04]  /*1340*/  LDS.128 R48, [R77+0x10] ;  /* 0x000010004d307984 */ /* 0x000ee80000000c00 */
[----:B------:R-:W4:Y:S04]  /*1350*/  LDS.128 R44, [R79+0x10] ;  /* 0x000010004f2c7984 */ /* 0x000f280000000c00 */
[----:B------:R-:W4:Y:S04]  /*1360*/  LDS.128 R52, [R77+0x90] ;  /* 0x000090004d347984 */ /* 0x000f280000000c00 */
[----:B------:R-:W4:Y:S04]  /*1370*/  LDS.128 R56, [R77+0xd0] ;  /* 0x0000d0004d387984 */ /* 0x000f280000000c00 */
[----:B------:R-:W4:Y:S04]  /*1380*/  LDS.128 R24, [R79+0x810] ;  /* 0x000810004f187984 */ /* 0x000f280000000c00 */
[----:B------:R-:W4:Y:S01]  /*1390*/  LDS.128 R8, [R79+0x850] ;  /* 0x000850004f087984 */ /* 0x000f220000000c00 */
[-C--:B-1----:R-:W-:Y:S01]  /*13a0*/  FFMA R90, R64, R60.reuse, R99 ;  /* 0x0000003c405a7223 */ /* 0x082fe20000000063 */
[-C--:B------:R-:W-:Y:S01]  /*13b0*/  FFMA R96, R68, R60.reuse, R107 ;  /* 0x0000003c44607223 */ /* 0x080fe2000000006b */
[----:B--2---:R-:W-:-:S02]  /*13c0*/  FFMA R102, R20, R60, R13 ;  /* 0x0000003c14667223 */ /* 0x004fc4000000000d */
[----:B------:R-:W1:Y:S01]  /*13d0*/  LDS.128 R12, [R79+0x890] ;  /* 0x000890004f0c7984 */ /* 0x000e620000000c00 */
[-C--:B---3--:R-:W-:Y:S01]  /*13e0*/  FFMA R88, R20, R48.reuse, R17 ;  /* 0x0000003014587223 */ /* 0x088fe20000000011 */
[-C--:B------:R-:W-:Y:S02]  /*13f0*/  FFMA R40, R64, R48.reuse, R97 ;  /* 0x0000003040287223 */ /* 0x080fe40000000061 */
[----:B------:R-:W2:Y:S01]  /*1400*/  LDS.128 R16, [R79+0x8d0] ;  /* 0x0008d0004f107984 */ /* 0x000ea20000000c00 */
[-C--:B------:R-:W-:Y:S01]  /*1410*/  FFMA R84, R68, R48.reuse, R105 ;  /* 0x0000003044547223 */ /* 0x080fe20000000069 */
[C---:B----4-:R-:W-:Y:S01]  /*1420*/  FFMA R28, R44.reuse, R48, R89 ;  /* 0x000000302c1c7223 */ /* 0x050fe20000000059 */
[C---:B------:R-:W-:Y:S01]  /*1430*/  FFMA R86, R44.reuse, R60, R91 ;  /* 0x0000003c2c567223 */ /* 0x040fe2000000005b */
[-C--:B------:R-:W-:Y:S01]  /*1440*/  FFMA R32, R44, R52.reuse, R87 ;  /* 0x000000342c207223 */ /* 0x080fe20000000057 */
[----:B------:R-:W-:Y:S01]  /*1450*/  FFMA R36, R64, R52, R95 ;  /* 0x0000003440247223 */ /* 0x000fe2000000005f */
[-C--:B------:R-:W-:Y:S01]  /*1460*/  FFMA R38, R44, R56.reuse, R93 ;  /* 0x000000382c267223 */ /* 0x080fe2000000005d */
[-C--:B------:R-:W-:Y:S01]  /*1470*/  FFMA R30, R64, R56.reuse, R101 ;  /* 0x00000038401e7223 */ /* 0x080fe20000000065 */
[C---:B------:R-:W-:Y:S01]  /*1480*/  FFMA R42, R20.reuse, R56, R33 ;  /* 0x00000038142a7223 */ /* 0x040fe20000000021 */
[----:B------:R-:W-:Y:S01]  /*1490*/  FFMA R64, R20, R52, R29 ;  /* 0x0000003414407223 */ /* 0x000fe2000000001d */
[----:B------:R-:W-:Y:S01]  /*14a0*/  FFMA R20, R24, R56, R31 ;  /* 0x0000003818147223 */ /* 0x000fe2000000001f */
[C---:B------:R-:W-:Y:S01]  /*14b0*/  FFMA R29, R45.reuse, R49, R28 ;  /* 0x000000312d1d7223 */ /* 0x040fe2000000001c */
[C---:B------:R-:W-:Y:S01]  /*14c0*/  FFMA R31, R45.reuse, R53, R32 ;  /* 0x000000352d1f7223 */ /* 0x040fe20000000020 */
[C---:B------:R-:W-:Y:S01]  /*14d0*/  FFMA R33, R45.reuse, R57, R38 ;  /* 0x000000392d217223 */ /* 0x040fe20000000026 */
[-C--:B------:R-:W-:Y:S01]  /*14e0*/  FFMA R45, R45, R61.reuse, R86 ;  /* 0x0000003d2d2d7223 */ /* 0x080fe20000000056 */
[C---:B------:R-:W-:Y:S01]  /*14f0*/  FFMA R38, R46.reuse, R50, R29 ;  /* 0x000000322e267223 */ /* 0x040fe2000000001d */
[C---:B------:R-:W-:Y:S01]  /*1500*/  FFMA R32, R46.reuse, R54, R31 ;  /* 0x000000362e207223 */ /* 0x040fe2000000001f */
[----:B------:R-:W-:Y:S01]  /*1510*/  FFMA R28, R46, R58, R33 ;  /* 0x0000003a2e1c7223 */ /* 0x000fe20000000021 */
[C---:B------:R-:W-:Y:S01]  /*1520*/  FFMA R29, R65.reuse, R61, R90 ;  /* 0x0000003d411d7223 */ /* 0x040fe2000000005a */
[C---:B------:R-:W-:Y:S01]  /*1530*/  FFMA R31, R65.reuse, R49, R40 ;  /* 0x00000031411f7223 */ /* 0x040fe20000000028 */
[----:B------:R-:W-:Y:S01]  /*1540*/  FFMA R33, R65, R53, R36 ;  /* 0x0000003541217223 */ /* 0x000fe20000000024 */
[----:B------:R-:W-:Y:S01]  /*1550*/  FFMA R44, R68, R52, R103 ;  /* 0x00000034442c7223 */ /* 0x000fe20000000067 */
[-C--:B------:R-:W-:Y:S01]  /*1560*/  FFMA R46, R46, R62.reuse, R45 ;  /* 0x0000003e2e2e7223 */ /* 0x080fe2000000002d */
[C---:B------:R-:W-:Y:S01]  /*1570*/  FFMA R101, R47.reuse, R55, R32 ;  /* 0x000000372f657223 */ /* 0x040fe20000000020 */
[----:B------:R-:W-:Y:S01]  /*1580*/  FFMA R99, R47, R59, R28 ;  /* 0x0000003b2f637223 */ /* 0x000fe2000000001c */
[----:B------:R-:W-:Y:S01]  /*1590*/  FFMA R65, R65, R57, R30 ;  /* 0x0000003941417223 */ /* 0x000fe2000000001e */
[C---:B------:R-:W-:Y:S01]  /*15a0*/  FFMA R32, R66.reuse, R62, R29 ;  /* 0x0000003e42207223 */ /* 0x040fe2000000001d */
[C---:B------:R-:W-:Y:S01]  /*15b0*/  FFMA R30, R66.reuse, R50, R31 ;  /* 0x00000032421e7223 */ /* 0x040fe2000000001f */
[----:B------:R-:W-:Y:S01]  /*15c0*/  FFMA R28, R66, R54, R33 ;  /* 0x00000036421c7223 */ /* 0x000fe20000000021 */
[C---:B------:R-:W-:Y:S01]  /*15d0*/  FFMA R29, R69.reuse, R61, R96 ;  /* 0x0000003d451d7223 */ /* 0x040fe20000000060 */
[C---:B------:R-:W-:Y:S01]  /*15e0*/  FFMA R31, R69.reuse, R49, R84 ;  /* 0x00000031451f7223 */ /* 0x040fe20000000054 */
[----:B------:R-:W-:Y:S01]  /*15f0*/  FFMA R33, R69, R53, R44 ;  /* 0x0000003545217223 */ /* 0x000fe2000000002c */
[----:B------:R-:W-:Y:S01]  /*1600*/  FFMA R34, R68, R56, R109 ;  /* 0x0000003844227223 */ /* 0x000fe2000000006d */
        /* <DEDUP_REMOVED lines=14> */
[----:B------:R-:W-:Y:S01]  /*16f0*/  FFMA R100, R8, R48, R115 ;  /* 0x0000003008647223 */ /* 0x000fe20000000073 */
[C---:B-1----:R-:W-:Y:S01]  /*1700*/  FFMA R98, R12.reuse, R56, R98 ;  /* 0x000000380c627223 */ /* 0x042fe20000000062 */
[----:B------:R-:W-:Y:S01]  /*1710*/  FFMA R108, R12, R48, R117 ;  /* 0x000000300c6c7223 */ /* 0x000fe20000000075 */
[----:B------:R-:W-:Y:S01]  /*1720*/  FFMA R21, R21, R57, R42 ;  /* 0x0000003915157223 */ /* 0x000fe2000000002a */
[C---:B--2---:R-:W-:Y:S01]  /*1730*/  FFMA R56, R16.reuse, R56, R43 ;  /* 0x0000003810387223 */ /* 0x044fe2000000002b */
        /* <DEDUP_REMOVED lines=9> */
[----:B------:R-:W-:Y:S01]  /*17d0*/  FFMA R104, R24, R60, R37 ;  /* 0x0000003c18687223 */ /* 0x000fe20000000025 */
[----:B------:R-:W-:Y:S01]  /*17e0*/  FFMA R22, R22, R58, R21 ;  /* 0x0000003a16167223 */ /* 0x000fe20000000015 */
[-C--:B------:R-:W-:Y:S01]  /*17f0*/  FFMA R24, R8, R52.reuse, R119 ;  /* 0x0000003408187223 */ /* 0x080fe20000000077 */
[-C--:B------:R-:W-:Y:S01]  /*1800*/  FFMA R106, R12, R52.reuse, R123 ;  /* 0x000000340c6a7223 */ /* 0x080fe2000000007b */
        /* <DEDUP_REMOVED lines=9> */
[-C--:B------:R-:W-:Y:S01]  /*18a0*/  FFMA R25, R25, R57.reuse, R20 ;  /* 0x0000003919197223 */ /* 0x080fe20000000014 */
[C---:B------:R-:W-:Y:S01]  /*18b0*/  FFMA R28, R26.reuse, R62, R21 ;  /* 0x0000003e1a1c7223 */ /* 0x040fe20000000015 */
[C---:B------:R-:W-:Y:S01]  /*18c0*/  FFMA R22, R26.reuse, R50, R23 ;  /* 0x000000321a167223 */ /* 0x040fe20000000017 */
[C---:B------:R-:W-:Y:S01]  /*18d0*/  FFMA R20, R26.reuse, R54, R29 ;  /* 0x000000361a147223 */ /* 0x040fe2000000001d */
[----:B------:R-:W-:Y:S01]  /*18e0*/  FFMA R26, R26, R58, R25 ;  /* 0x0000003a1a1a7223 */ /* 0x000fe20000000019 */
[----:B------:R-:W-:Y:S01]  /*18f0*/  FFMA R8, R8, R60, R113 ;  /* 0x0000003c08087223 */ /* 0x000fe20000000071 */
[----:B------:R-:W-:Y:S01]  /*1900*/  FFMA R40, R66, R58, R65 ;  /* 0x0000003a42287223 */ /* 0x000fe20000000041 */
[C---:B------:R-:W-:Y:S01]  /*1910*/  FFMA R25, R9.reuse, R57, R94 ;  /* 0x0000003909197223 */ /* 0x040fe2000000005e */
[C---:B------:R-:W-:Y:S01]  /*1920*/  FFMA R23, R9.reuse, R53, R24 ;  /* 0x0000003509177223 */ /* 0x040fe20000000018 */
[----:B------:R-:W-:Y:S01]  /*1930*/  FFMA R21, R9, R49, R100 ;  /* 0x0000003109157223 */ /* 0x000fe20000000064 */
        /* <DEDUP_REMOVED lines=10> */
[----:B------:R-:W-:Y:S01]  /*19e0*/  FFMA R12, R12, R60, R35 ;  /* 0x0000003c0c0c7223 */ /* 0x000fe20000000023 */
[----:B------:R-:W-:Y:S01]  /*19f0*/  LDS.128 R36, [R79+0x20] ;  /* 0x000020004f247984 */ /* 0x000fe20000000c00 */
[----:B------:R-:W-:Y:S01]  /*1a00*/  FFMA R10, R10, R62, R9 ;  /* 0x0000003e0a0a7223 */ /* 0x000fe20000000009 */
[C---:B------:R-:W-:Y:S01]  /*1a10*/  FFMA R107, R13.reuse, R49, R108 ;  /* 0x000000310d6b7223 */ /* 0x040fe2000000006c */
[C---:B------:R-:W-:Y:S01]  /*1a20*/  FFMA R9, R13.reuse, R61, R12 ;  /* 0x0000003d0d097223 */ /* 0x040fe2000000000c */
[----:B------:R-:W1:Y:S01]  /*1a30*/  LDS.128 R20, [R77+0x20] ;  /* 0x000020004d147984 */ /* 0x000e620000000c00 */
[C---:B------:R-:W-:Y:S01]  /*1a40*/  FFMA R109, R13.reuse, R53, R106 ;  /* 0x000000350d6d7223 */ /* 0x040fe2000000006a */
[----:B------:R-:W-:Y:S01]  /*1a50*/  FFMA R13, R13, R57, R98 ;  /* 0x000000390d0d7223 */ /* 0x000fe20000000062 */
[C---:B------:R-:W-:Y:S01]  /*1a60*/  FFMA R61, R17.reuse, R61, R16 ;  /* 0x0000003d113d7223 */ /* 0x040fe20000000010 */
[----:B------:R-:W2:Y:S01]  /*1a70*/  LDS.128 R24, [R77+0x60] ;  /* 0x000060004d187984 */ /* 0x000ea20000000c00 */
[C---:B------:R-:W-:Y:S01]  /*1a80*/  FFMA R49, R17.reuse, R49, R48 ;  /* 0x0000003111317223 */ /* 0x040fe20000000030 */
[C---:B------:R-:W-:Y:S01]  /*1a90*/  FFMA R53, R17.reuse, R53, R52 ;  /* 0x0000003511357223 */ /* 0x040fe20000000034 */
[----:B------:R-:W-:Y:S01]  /*1aa0*/  FFMA R17, R17, R57, R56 ;  /* 0x0000003911117223 */ /* 0x000fe20000000038 */
[----:B------:R-:W3:Y:S01]  /*1ab0*/  LDS.128 R28, [R77+0xa0] ;  /* 0x0000a0004d1c7984 */ /* 0x000ee20000000c00 */
[C---:B------:R-:W-:Y:S01]  /*1ac0*/  FFMA R57, R11.reuse, R55, R42 ;  /* 0x000000370b397223 */ /* 0x040fe2000000002a */
[C---:B------:R-:W-:Y:S01]  /*1ad0*/  FFMA R12, R14.reuse, R58, R13 ;  /* 0x0000003a0e0c7223 */ /* 0x040fe2000000000d */
[C---:B------:R-:W-:Y:S01]  /*1ae0*/  FFMA R16, R14.reuse, R54, R109 ;  /* 0x000000360e107223 */ /* 0x040fe2000000006d */
[----:B------:R-:W4:Y:S01]  /*1af0*/  LDS.128 R32, [R77+0xe0] ;  /* 0x0000e0004d207984 */ /* 0x000f220000000c00 */
[C---:B------:R-:W-:Y:S01]  /*1b00*/  FFMA R42, R14.reuse, R50, R107 ;  /* 0x000000320e2a7223 */ /* 0x040fe2000000006b */
[C---:B------:R-:W-:Y:S01]  /*1b10*/  FFMA R93, R11.reuse, R63, R10 ;  /* 0x0000003f0b5d7223 */ /* 0x040fe2000000000a */
[C---:B------:R-:W-:Y:S01]  /*1b20*/  FFMA R91, R11.reuse, R51, R44 ;  /* 0x000000330b5b7223 */ /* 0x040fe2000000002c */
[----:B------:R-:W-:Y:S01]  /*1b30*/  FFMA R95, R11, R59, R8 ;  /* 0x0000003b0b5f7223 */ /* 0x000fe20000000008 */
[-C--:B------:R-:W-:Y:S01]  /*1b40*/  FFMA R14, R14, R62.reuse, R9 ;  /* 0x0000003e0e0e7223 */ /* 0x080fe20000000009 */
[C---:B------:R-:W-:Y:S01]  /*1b50*/  FFMA R109, R15.reuse, R51, R42 ;  /* 0x000000330f6d7223 */ /* 0x040fe2000000002a */
[----:B------:R-:W4:Y:S01]  /*1b60*/  LDS.128 R8, [R79+0x60] ;  /* 0x000060004f087984 */ /* 0x000f220000000c00 */
[C---:B------:R-:W-:Y:S01]  /*1b70*/  FFMA R107, R15.reuse, R55, R16 ;  /* 0x000000370f6b7223 */ /* 0x040fe20000000010 */
[C---:B------:R-:W-:Y:S01]  /*1b80*/  FFMA R111, R15.reuse, R63, R14 ;  /* 0x0000003f0f6f7223 */ /* 0x040fe2000000000e */
[----:B------:R-:W-:Y:S01]  /*1b90*/  FFMA R113, R15, R59, R12 ;  /* 0x0000003b0f717223 */ /* 0x000fe2000000000c */
[C---:B------:R-:W-:Y:S01]  /*1ba0*/  FFMA R62, R18.reuse, R62, R61 ;  /* 0x0000003e123e7223 */ /* 0x040fe2000000003d */
[----:B------:R-:W4:Y:S01]  /*1bb0*/  LDS.128 R12, [R79+0xa0] ;  /* 0x0000a0004f0c7984 */ /* 0x000f220000000c00 */
        /* <DEDUP_REMOVED lines=8> */
[----:B--2---:R-:W-:-:S03]  /*1c40*/  FFMA R42, R36, R24, R105 ;  /* 0x00000018242a7223 */ /* 0x004fc60000000069 */
[C---:B------:R-:W-:Y:S01]  /*1c50*/  FFMA R51, R37.reuse, R21, R18 ;  /* 0x0000001525337223 */ /* 0x040fe20000000012 */
[----:B---3--:R-:W-:Y:S01]  /*1c60*/  FFMA R16, R36, R28, R101 ;  /* 0x0000001c24107223 */ /* 0x008fe20000000065 */
[C---:B------:R-:W-:Y:S02]  /*1c70*/  FFMA R49, R37.reuse, R25, R42 ;  /* 0x0000001925317223 */ /* 0x040fe4000000002a */
[----:B------:R-:W-:Y:S01]  /*1c80*/  FFMA R42, R38, R22, R51 ;  /* 0x00000016262a7223 */ /* 0x000fe20000000033 */
[----:B----4-:R-:W-:Y:S01]  /*1c90*/  FFMA R36, R36, R32, R99 ;  /* 0x0000002024247223 */ /* 0x010fe20000000063 */
[C---:B------:R-:W-:Y:S01]  /*1ca0*/  FFMA R53, R37.reuse, R29, R16 ;  /* 0x0000001d25357223 */ /* 0x040fe20000000010 */
[C---:B------:R-:W-:Y:S01]  /*1cb0*/  FFMA R44, R38.reuse, R26, R49 ;  /* 0x0000001a262c7223 */ /* 0x040fe20000000031 */
[----:B------:R-:W1:Y:S01]  /*1cc0*/  LDS.128 R16, [R79+0xe0] ;  /* 0x0000e0004f107984 */ /* 0x000e620000000c00 */
[----:B------:R-:W-:Y:S01]  /*1cd0*/  FFMA R37, R37, R33, R36 ;  /* 0x0000002125257223 */ /* 0x000fe20000000024 */
[----:B------:R-:W-:Y:S01]  /*1ce0*/  FFMA R36, R38, R30, R53 ;  /* 0x0000001e26247223 */ /* 0x000fe20000000035 */
        /* <DEDUP_REMOVED lines=15> */
[----:B------:R-:W2:Y:S01]  /*1de0*/  LDS.128 R44, [R79+0x820] ;  /* 0x000820004f2c7984 */ /* 0x000ea20000000c00 */
[----:B------:R-:W-:Y:S01]  /*1df0*/  FFMA R92, R10, R26, R37 ;  /* 0x0000001a0a5c7223 */ /* 0x000fe20000000025 */
[----:B------:R-:W-:Y:S01]  /*1e00*/  FFMA R97, R11, R35, R8 ;  /* 0x000000230b617223 */ /* 0x000fe20000000008 */
[----:B------:R-:W-:Y:S01]  /*1e10*/  FFMA R8, R12, R32, R125 ;  /* 0x000000200c087223 */ /* 0x000fe2000000007d */
[----:B------:R-:W-:Y:S01]  /*1e20*/  FFMA R88, R10, R30, R9 ;  /* 0x0000001e0a587223 */ /* 0x000fe20000000009 */
[C---:B------:R-:W-:Y:S01]  /*1e30*/  FFMA R36, R12.reuse, R24, R121 ;  /* 0x000000180c247223 */ /* 0x040fe20000000079 */
[C---:B------:R-:W-:Y:S01]  /*1e40*/  FFMA R10, R12.reuse, R20, R43 ;  /* 0x000000140c0a7223 */ /* 0x040fe2000000002b */
[----:B------:R-:W-:Y:S01]  /*1e50*/  FFMA R12, R12, R28, R41 ;  /* 0x0000001c0c0c7223 */ /* 0x000fe20000000029 */
[C---:B------:R-:W-:Y:S01]  /*1e60*/  FFMA R37, R13.reuse, R33, R8 ;  /* 0x000000210d257223 */ /* 0x040fe20000000008 */
[----:B------:R-:W3:Y:S01]  /*1e70*/  LDS.128 R40, [R79+0x860] ;  /* 0x000860004f287984 */ /* 0x000ee20000000c00 */
[----:B------:R-:W-:Y:S01]  /*1e80*/  FFMA R9, R13, R25, R36 ;  /* 0x000000190d097223 */ /* 0x000fe20000000024 */
[C---:B------:R-:W-:Y:S01]  /*1e90*/  FFMA R92, R11.reuse, R27, R92 ;  /* 0x0000001b0b5c7223 */ /* 0x040fe2000000005c */
[C---:B------:R-:W-:Y:S01]  /*1ea0*/  FFMA R64, R14.reuse, R34, R37 ;  /* 0x000000220e407223 */ /* 0x040fe20000000025 */
[C---:B------:R-:W-:Y:S01]  /*1eb0*/  FFMA R90, R11.reuse, R23, R90 ;  /* 0x000000170b5a7223 */ /* 0x040fe2000000005a */
[----:B------:R-:W4:Y:S01]  /*1ec0*/  LDS.128 R36, [R79+0x8a0] ;  /* 0x0008a0004f247984 */ /* 0x000f220000000c00 */
[----:B------:R-:W-:Y:S01]  /*1ed0*/  FFMA R88, R11, R31, R88 ;  /* 0x0000001f0b587223 */ /* 0x000fe20000000058 */
[C---:B------:R-:W-:Y:S01]  /*1ee0*/  FFMA R11, R13.reuse, R21, R10 ;  /* 0x000000150d0b7223 */ /* 0x040fe2000000000a */
[----:B------:R-:W-:Y:S01]  /*1ef0*/  FFMA R13, R13, R29, R12 ;  /* 0x0000001d0d0d7223 */ /* 0x000fe2000000000c */
[----:B------:R-:W4:Y:S01]  /*1f00*/  LDS.128 R48, [R79+0x8e0] ;  /* 0x0008e0004f307984 */ /* 0x000f220000000c00 */
        /* <DEDUP_REMOVED lines=19> */
[----:B------:R-:W-:Y:S01]  /*2040*/  FFMA R60, R15, R27, R60 ;  /* 0x0000001b0f3c7223 */ /* 0x000fe2000000003c */
        /* <DEDUP_REMOVED lines=24> */
[C---:B----4-:R-:W-:Y:S01]  /*21d0*/  FFMA R10, R36.reuse, R20, R109 ;  /* 0x00000014240a7223 */ /* 0x050fe2000000006d */
[----:B------:R-:W-:Y:S01]  /*21e0*/  FFMA R8, R36, R28, R107 ;  /* 0x0000001c24087223 */ /* 0x000fe2000000006b */
[----:B------:R-:W-:Y:S01]  /*21f0*/  FFMA R67, R47, R35, R46 ;  /* 0x000000232f437223 */ /* 0x000fe2000000002e */
[C---:B------:R-:W-:Y:S01]  /*2200*/  FFMA R86, R42.reuse, R26, R41 ;  /* 0x0000001a2a567223 */ /* 0x040fe20000000029 */
[C---:B------:R-:W-:Y:S01]  /*2210*/  FFMA R70, R42.reuse, R30, R11 ;  /* 0x0000001e2a467223 */ /* 0x040fe2000000000b */
[----:B------:R-:W-:Y:S01]  /*2220*/  FFMA R84, R42, R22, R9 ;  /* 0x000000162a547223 */ /* 0x000fe20000000009 */
[----:B------:R-:W-:Y:S01]  /*2230*/  FFMA R12, R36, R24, R111 ;  /* 0x00000018240c7223 */ /* 0x000fe2000000006f */
[C---:B------:R-:W-:Y:S01]  /*2240*/  FFMA R87, R37.reuse, R21, R10 ;  /* 0x0000001525577223 */ /* 0x040fe2000000000a */
[----:B------:R-:W-:Y:S01]  /*2250*/  FFMA R41, R37, R29, R8 ;  /* 0x0000001d25297223 */ /* 0x000fe20000000008 */
[----:B------:R-:W-:Y:S01]  /*2260*/  FFMA R56, R48, R28, R56 ;  /* 0x0000001c30387223 */ /* 0x000fe20000000038 */
[----:B------:R-:W1:Y:S01]  /*2270*/  LDS.128 R44, [R79+0x30] ;  /* 0x000030004f2c7984 */ /* 0x000e620000000c00 */
[C---:B------:R-:W-:Y:S01]  /*2280*/  FFMA R54, R15.reuse, R23, R54 ;  /* 0x000000170f367223 */ /* 0x040fe20000000036 */
[C---:B------:R-:W-:Y:S01]  /*2290*/  FFMA R52, R15.reuse, R31, R52 ;  /* 0x0000001f0f347223 */ /* 0x040fe20000000034 */
[----:B------:R-:W-:Y:S01]  /*22a0*/  FFMA R64, R15, R35, R64 ;  /* 0x000000230f407223 */ /* 0x000fe20000000040 */
[----:B------:R-:W2:Y:S01]  /*22b0*/  LDS.128 R8, [R77+0x30] ;  /* 0x000030004d087984 */ /* 0x000ea20000000c00 */
[----:B------:R-:W-:Y:S01]  /*22c0*/  FFMA R40, R42, R34, R13 ;  /* 0x000000222a287223 */ /* 0x000fe2000000000d */
[-C--:B------:R-:W-:Y:S01]  /*22d0*/  FFMA R36, R36, R32.reuse, R113 ;  /* 0x0000002024247223 */ /* 0x080fe20000000071 */
[----:B------:R-:W-:Y:S01]  /*22e0*/  FFMA R89, R37, R25, R12 ;  /* 0x0000001925597223 */ /* 0x000fe2000000000c */
[C---:B------:R-:W-:Y:S01]  /*22f0*/  FFMA R32, R48.reuse, R32, R59 ;  /* 0x0000002030207223 */ /* 0x040fe2000000003b */
[----:B------:R-:W-:Y:S01]  /*2300*/  FFMA R29, R49, R29, R56 ;  /* 0x0000001d311d7223 */ /* 0x000fe20000000038 */
[----:B------:R-:W3:Y:S01]  /*2310*/  LDS.128 R12, [R77+0x70] ;  /* 0x000070004d0c7984 */ /* 0x000ee20000000c00 */
[C---:B------:R-:W-:Y:S01]  /*2320*/  FFMA R24, R48.reuse, R24, R119 ;  /* 0x0000001830187223 */ /* 0x040fe20000000077 */
[----:B------:R-:W-:Y:S01]  /*2330*/  FFMA R20, R48, R20, R123 ;  /* 0x0000001430147223 */ /* 0x000fe2000000007b */
[----:B------:R-:W-:Y:S01]  /*2340*/  FFMA R37, R37, R33, R36 ;  /* 0x0000002125257223 */ /* 0x000fe20000000024 */
[----:B------:R-:W4:Y:S01]  /*2350*/  LDS.128 R56, [R77+0xf0] ;  /* 0x0000f0004d387984 */ /* 0x000f220000000c00 */
        /* <DEDUP_REMOVED lines=10> */
[----:B------:R-:W4:Y:S01]  /*2400*/  LDS.128 R40, [R79+0x70] ;  /* 0x000070004f287984 */ /* 0x000f220000000c00 */
[C---:B------:R-:W-:Y:S01]  /*2410*/  FFMA R87, R39.reuse, R31, R24 ;  /* 0x0000001f27577223 */ /* 0x040fe20000000018 */
[C---:B------:R-:W-:Y:S01]  /*2420*/  FFMA R89, R39.reuse, R23, R28 ;  /* 0x0000001727597223 */ /* 0x040fe2000000001c */
[C---:B------:R-:W-:Y:S01]  /*2430*/  FFMA R91, R39.reuse, R27, R38 ;  /* 0x0000001b275b7223 */ /* 0x040fe20000000026 */
[----:B------:R-:W-:Y:S01]  /*2440*/  FFMA R93, R39, R35, R20 ;  /* 0x00000023275d7223 */ /* 0x000fe20000000014 */
[C---:B------:R-:W-:Y:S01]  /*2450*/  FFMA R66, R50.reuse, R22, R21 ;  /* 0x0000001632427223 */ /* 0x040fe20000000015 */
[----:B------:R-:W4:Y:S01]  /*2460*/  LDS.128 R36, [R79+0xb0] ;  /* 0x0000b0004f247984 */ /* 0x000f220000000c00 */
[C---:B------:R-:W-:Y:S01]  /*2470*/  FFMA R62, R50.reuse, R26, R25 ;  /* 0x0000001a323e7223 */ /* 0x040fe20000000019 */
[----:B------:R-:W-:Y:S01]  /*2480*/  FFMA R68, R50, R30, R29 ;  /* 0x0000001e32447223 */ /* 0x000fe2000000001d */
[----:B------:R-:W-:Y:S01]  /*2490*/  FFMA R66, R51, R23, R66 ;  /* 0x0000001733427223 */ /* 0x000fe20000000042 */
[----:B------:R-:W-:Y:S01]  /*24a0*/  FFMA R33, R49, R33, R32 ;  /* 0x0000002131217223 */ /* 0x000fe20000000020 */
[C---:B------:R-:W-:Y:S01]  /*24b0*/  FFMA R62, R51.reuse, R27, R62 ;  /* 0x0000001b333e7223 */ /* 0x040fe2000000003e */
[----:B------:R-:W-:-:S02]  /*24c0*/  FFMA R68, R51, R31, R68 ;  /* 0x0000001f33447223 */ /* 0x000fc40000000044 */
[----:B------:R-:W-:Y:S01]  /*24d0*/  FFMA R94, R50, R34, R33 ;  /* 0x00000022325e7223 */ /* 0x000fe20000000021 */
[----:B-1----:R-:W-:-:S03]  /*24e0*/  FFMA R20, R44, R16, R99 ;  /* 0x000000102c147223 */ /* 0x002fc60000000063 */
[----:B------:R-:W-:Y:S01]  /*24f0*/  FFMA R94, R51, R35, R94 ;  /* 0x00000023335e7223 */ /* 0x000fe2000000005e */
[----:B--2---:R-:W-:Y:S01]  /*2500*/  FFMA R22, R44, R8, R101 ;  /* 0x000000082c167223 */ /* 0x004fe20000000065 */
[C---:B------:R-:W-:Y:S01]  /*2510*/  FFMA R29, R45.reuse, R17, R20 ;  /* 0x000000112d1d7223 */ /* 0x040fe20000000014 */
[----:B------:R-:W-:Y:S02]  /*2520*/  LDS.128 R48, [R79+0x870] ;  /* 0x000870004f307984 */ /* 0x000fe40000000c00 */
[----:B------:R-:W-:Y:S01]  /*2530*/  FFMA R27, R45, R9, R22 ;  /* 0x000000092d1b7223 */ /* 0x000fe20000000016 */
[----:B------:R-:W-:Y:S01]  /*2540*/  FFMA R26, R46, R18, R29 ;  /* 0x000000122e1a7223 */ /* 0x000fe2000000001d */
[C---:B---3--:R-:W-:Y:S01]  /*2550*/  FFMA R24, R44.reuse, R12, R103 ;  /* 0x0000000c2c187223 */ /* 0x048fe20000000067 */
[----:B------:R-:W1:Y:S02]  /*2560*/  LDS.128 R20, [R79+0xf0] ;  /* 0x0000f0004f147984 */ /* 0x000e640000000c00 */
[----:B------:R-:W-:Y:S01]  /*2570*/  FFMA R26, R47, R19, R26 ;  /* 0x000000132f1a7223 */ /* 0x000fe2000000001a */
[----:B----4-:R-:W-:Y:S01]  /*2580*/  FFMA R44, R44, R56, R105 ;  /* 0x000000382c2c7223 */ /* 0x010fe20000000069 */
[----:B------:R-:W-:Y:S01]  /*2590*/  FFMA R25, R45, R13, R24 ;  /* 0x0000000d2d197223 */ /* 0x000fe20000000018 */
[----:B------:R-:W-:-:S02]  /*25a0*/  FFMA R24, R46, R10, R27 ;  /* 0x0000000a2e187223 */ /* 0x000fc4000000001b */
[----:B------:R-:W-:Y:S01]  /*25b0*/  FFMA R45, R45, R57, R44 ;  /* 0x000000392d2d7223 */ /* 0x000fe2000000002c */
[C---:B------:R-:W-:Y:S01]  /*25c0*/  FFMA R28, R46.reuse, R14, R25 ;  /* 0x0000000e2e1c7223 */ /* 0x040fe20000000019 */
[C---:B------:R-:W-:Y:S02]  /*25d0*/  FFMA R24, R47.reuse, R11, R24 ;  /* 0x0000000b2f187223 */ /* 0x040fe40000000018 */
[----:B------:R-:W-:Y:S01]  /*25e0*/  FFMA R46, R46, R58, R45 ;  /* 0x0000003a2e2e7223 */ /* 0x000fe2000000002d */
[C---:B------:R-:W-:Y:S01]  /*25f0*/  FFMA R25, R47.reuse, R15, R28 ;  /* 0x0000000f2f197223 */ /* 0x040fe2000000001c */
[C---:B------:R-:W-:Y:S02]  /*2600*/  FFMA R92, R40.reuse, R12, R92 ;  /* 0x0000000c285c7223 */ /* 0x040fe4000000005c */
[----:B------:R-:W-:Y:S01]  /*2610*/  FFMA R27, R47, R59, R46 ;  /* 0x0000003b2f1b7223 */ /* 0x000fe2000000002e */
[C---:B------:R-:W-:Y:S01]  /*2620*/  FFMA R90, R40.reuse, R8, R90 ;  /* 0x00000008285a7223 */ /* 0x040fe2000000005a */
[----:B------:R-:W2:Y:S01]  /*2630*/  LDS.128 R44, [R79+0x830] ;  /* 0x000830004f2c7984 */ /* 0x000ea20000000c00 */
        /* <DEDUP_REMOVED lines=18> */
[-C--:B------:R-:W-:Y:S01]  /*2760*/  FFMA R29, R43, R15.reuse, R32 ;  /* 0x0000000f2b1d7223 */ /* 0x080fe20000000020 */
[C---:B------:R-:W-:Y:S01]  /*2770*/  FFMA R36, R38.reuse, R14, R33 ;  /* 0x0000000e26247223 */ /* 0x040fe20000000021 */
[C---:B------:R-:W-:Y:S01]  /*2780*/  FFMA R32, R38.reuse, R10, R35 ;  /* 0x0000000a26207223 */ /* 0x040fe20000000023 */
[C---:B------:R-:W-:Y:S01]  /*2790*/  FFMA R34, R38.reuse, R18, R41 ;  /* 0x0000001226227223 */ /* 0x040fe20000000029 */
[----:B------:R-:W-:Y:S01]  /*27a0*/  FFMA R38, R38, R58, R37 ;  /* 0x0000003a26267223 */ /* 0x000fe20000000025 */
[C---:B------:R-:W-:Y:S01]  /*27b0*/  FFMA R33, R39.reuse, R15, R36 ;  /* 0x0000000f27217223 */ /* 0x040fe20000000024 */
[C---:B-1----:R-:W-:Y:S01]  /*27c0*/  FFMA R40, R20.reuse, R12, R69 ;  /* 0x0000000c14287223 */ /* 0x042fe20000000045 */
        /* <DEDUP_REMOVED lines=19> */
[C---:B--2---:R-:W-:Y:S01]  /*2900*/  FFMA R36, R44.reuse, R12, R65 ;  /* 0x0000000c2c247223 */ /* 0x044fe20000000041 */
        /* <DEDUP_REMOVED lines=18> */
[----:B------:R-:W1:Y:S01]  /*2a30*/  LDS.128 R52, [R79+0x8b0] ;  /* 0x0008b0004f347984 */ /* 0x000e620000000c00 */
[C---:B------:R-:W-:Y:S01]  /*2a40*/  FFMA R86, R48.reuse, R12, R86 ;  /* 0x0000000c30567223 */ /* 0x040fe20000000056 */
[C---:B------:R-:W-:Y:S01]  /*2a50*/  FFMA R84, R48.reuse, R8, R84 ;  /* 0x0000000830547223 */ /* 0x040fe20000000054 */
[C---:B------:R-:W-:Y:S01]  /*2a60*/  FFMA R61, R49.reuse, R57, R20 ;  /* 0x00000039313d7223 */ /* 0x040fe20000000014 */
[----:B------:R-:W-:Y:S01]  /*2a70*/  FFMA R70, R48, R16, R70 ;  /* 0x0000001030467223 */ /* 0x000fe20000000046 */
[----:B------:R-:W2:Y:S01]  /*2a80*/  LDS.128 R20, [R79+0x8f0] ;  /* 0x0008f0004f147984 */ /* 0x000ea20000000c00 */
[C---:B------:R-:W-:Y:S01]  /*2a90*/  FFMA R37, R49.reuse, R13, R86 ;  /* 0x0000000d31257223 */ /* 0x040fe20000000056 */
[C---:B------:R-:W-:Y:S01]  /*2aa0*/  FFMA R39, R49.reuse, R9, R84 ;  /* 0x0000000931277223 */ /* 0x040fe20000000054 */
[----:B------:R-:W-:Y:S01]  /*2ab0*/  FFMA R49, R49, R17, R70 ;  /* 0x0000001131317223 */ /* 0x000fe20000000046 */
[----:B------:R-:W-:Y:S06]  /*2ac0*/  BAR.SYNC 0x0 ;  /* 0x0000000000007b1d */ /* 0x000fec0000000000 */
[----:B------:R-:W-:Y:S01]  /*2ad0*/  @!PT LDS RZ, [RZ] ;  /* 0x00000000fffff984 */ /* 0x000fe20000000800 */
[----:B------:R-:W-:Y:S01]  /*2ae0*/  @!PT LDS RZ, [RZ] ;  /* 0x00000000fffff984 */ /* 0x000fe20000000800 */
[----:B------:R-:W-:Y:S01]  /*2af0*/  @!PT LDS RZ, [RZ] ;  /* 0x00000000fffff984 */ /* 0x000fe20000000800 */
[----:B------:R3:W-:Y:S01]  /*2b00*/  LDGSTS.E.BYPASS.128 [R81], [R74.64], !P0 ;  /* 0x000000004a517fae */ /* 0x0007e2000c101c44 */
[C---:B------:R-:W-:Y:S01]  /*2b10*/  FFMA R36, R50.reuse, R58, R61 ;  /* 0x0000003a32247223 */ /* 0x040fe2000000003d */
[C---:B------:R-:W-:Y:S01]  /*2b20*/  FFMA R38, R50.reuse, R14, R37 ;  /* 0x0000000e32267223 */ /* 0x040fe20000000025 */
[C---:B------:R-:W-:Y:S01]  /*2b30*/  FFMA R48, R50.reuse, R10, R39 ;  /* 0x0000000a32307223 */ /* 0x040fe20000000027 */
[----:B------:R4:W-:Y:S01]  /*2b40*/  LDGSTS.E.BYPASS.128 [R80], [R72.64], !P0 ;  /* 0x0000000048507fae */ /* 0x0009e2000c101c44 */
[----:B------:R-:W-:Y:S01]  /*2b50*/  FFMA R50, R50, R18, R49 ;  /* 0x0000001232327223 */ /* 0x000fe20000000031 */
[C---:B------:R-:W-:Y:S01]  /*2b60*/  FFMA R49, R51.reuse, R15, R38 ;  /* 0x0000000f33317223 */ /* 0x040fe20000000026 */
[C---:B------:R-:W-:Y:S01]  /*2b70*/  FFMA R48, R51.reuse, R11, R48 ;  /* 0x0000000b33307223 */ /* 0x040fe20000000030 */
[----:B------:R-:W0:Y:S01]  /*2b80*/  LDGDEPBAR ;  /* 0x00000000000079af */ /* 0x000e220000000000 */
[C---:B------:R-:W-:Y:S01]  /*2b90*/  FFMA R50, R51.reuse, R19, R50 ;  /* 0x0000001333327223 */ /* 0x040fe20000000032 */
[----:B------:R-:W-:-:S02]  /*2ba0*/  FFMA R51, R51, R59, R36 ;  /* 0x0000003b33337223 */ /* 0x000fc40000000024 */
[----:B------:R1:W-:Y:S01]  /*2bb0*/  LDGSTS.E.BYPASS.128 [R81+0x1000], [R6.64], !P0 ;  /* 0x0100000006517fae */ /* 0x0003e2000c101c44 */
[----:B---3--:R-:W-:-:S03]  /*2bc0*/  IADD3 R74, P4, R74, 0x40, RZ ;  /* 0x000000404a4a7810 */ /* 0x008fc60007f9e0ff */
[----:B------:R3:W-:Y:S01]  /*2bd0*/  LDGSTS.E.BYPASS.128 [R80+0x1000], [R4.64], !P0 ;  /* 0x0100000004507fae */ /* 0x0007e2000c101c44 */
[----:B----4-:R-:W-:Y:S02]  /*2be0*/  IADD3 R72, P3, R72, 0x40, RZ ;  /* 0x0000004048487810 */ /* 0x010fe40007f7e0ff */
[----:B------:R-:W-:Y:S01]  /*2bf0*/  IADD3.X R75, RZ, R75, RZ, P4, !PT ;  /* 0x0000004bff4b7210 */ /* 0x000fe200027fe4ff */
[----:B------:R-:W0:Y:S01]  /*2c00*/  LDGDEPBAR ;  /* 0x00000000000079af */ /* 0x000e220000000000 */
[----:B------:R-:W-:Y:S02]  /*2c10*/  IADD3.X R73, RZ, R73, RZ, P3, !PT ;  /* 0x00000049ff497210 */ /* 0x000fe40001ffe4ff */
[----:B-1----:R-:W-:Y:S01]  /*2c20*/  IADD3 R6, P2, R6, 0x40, RZ ;  /* 0x0000004006067810 */ /* 0x002fe20007f5e0ff */
[C---:B------:R-:W-:Y:S01]  /*2c30*/  FFMA R36, R52.reuse, R56, R93 ;  /* 0x0000003834247223 */ /* 0x040fe2000000005d */
[C---:B------:R-:W-:Y:S01]  /*2c40*/  FFMA R38, R52.reuse, R16, R87 ;  /* 0x0000001034267223 */ /* 0x040fe20000000057 */
[C---:B------:R-:W-:Y:S01]  /*2c50*/  FFMA R60, R52.reuse, R8, R89 ;  /* 0x00000008343c7223 */ /* 0x040fe20000000059 */
[-C--:B------:R-:W-:Y:S01]  /*2c60*/  FFMA R52, R52, R12.reuse, R91 ;  /* 0x0000000c34347223 */ /* 0x080fe2000000005b */
[----:B---3--:R-:W-:Y:S01]  /*2c70*/  IADD3 R4, P1, R4, 0x40, RZ ;  /* 0x0000004004047810 */ /* 0x008fe20007f3e0ff */
        /* <DEDUP_REMOVED lines=19> */
[----:B------:R-:W-:-:S04]  /*2db0*/  DEPBAR.LE SB0, 0x0 ;  /* 0x000080000000791a */ /* 0x000fc80000000000 */
        /* <DEDUP_REMOVED lines=9> */
[----:B------:R-:W-:Y:S02]  /*2e50*/  IADD3.X R7, RZ, R7, RZ, P2, !PT ;  /* 0x00000007ff077210 */ /* 0x000fe400017fe4ff */
[----:B------:R-:W-:Y:S01]  /*2e60*/  IADD3.X R5, RZ, R5, RZ, P1, !PT ;  /* 0x00000005ff057210 */ /* 0x000fe20000ffe4ff */
[----:B------:R-:W-:Y:S06]  /*2e70*/  BAR.SYNC 0x0 ;  /* 0x0000000000007b1d */ /* 0x000fec0000000000 */
[----:B------:R-:W-:Y:S01]  /*2e80*/  @P0 CALL.REL.NOINC `(.L_x_0) ;  /* 0x0000001000000944 */ /* 0x000fe20003c00000 */
[----:B------:R-:W-:Y:S05]  /*2e90*/  BRA `(.L_x_1) ;  /* 0xffffdb8000007947 */ /* 0x000fea000383ffff */
.L_x_0:
[----:B------:R-:W-:Y:S01]  /*2ea0*/  IMAD R78, R85, 0x110, R78 ;  /* 0x00000110554e7824 */ /* 0x000fe200078e024e */
[----:B------:R-:W-:-:S04]  /*2eb0*/  DEPBAR.LE SB0, 0x0 ;  /* 0x000080000000791a */ /* 0x000fc80000000000 */
[----:B------:R-:W-:Y:S01]  /*2ec0*/  SHF.L.U32 R4, R78, 0x2, RZ ;  /* 0x000000024e047819 */ /* 0x000fe200000006ff */
[----:B------:R-:W-:Y:S06]  /*2ed0*/  BAR.SYNC 0x0 ;  /* 0x0000000000007b1d */ /* 0x000fec0000000000 */
[----:B------:R-:W-:Y:S01]  /*2ee0*/  IMAD R85, R85, -0x330, R4 ;  /* 0xfffffcd055557824 */ /* 0x000fe200078e0204 */
[----:B------:R-:W-:Y:S01]  /*2ef0*/  STS.128 [R78.X4], R24 ;  /* 0x000000184e007388 */ /* 0x000fe20000004c00 */
[----:B------:R-:W-:-:S03]  /*2f00*/  LOP3.LUT R0, R0, 0x3c, R83, 0xf8, !PT ;  /* 0x0000003c00007812 */ /* 0x000fc600078ef853 */
[----:B------:R-:W-:Y:S01]  /*2f10*/  STS.128 [R78.X4+0x110], R28 ;  /* 0x0001101c4e007388 */ /* 0x000fe20000004c00 */
[----:B------:R-:W-:-:S03]  /*2f20*/  ISETP.GE.AND P0, PT, R0, 0xb0, PT ;  /* 0x000000b00000780c */ /* 0x000fc60003f06270 */
[----:B------:R-:W-:Y:S01]  /*2f30*/  STS.128 [R78.X4+0x220], R32 ;  /* 0x000220204e007388 */ /* 0x000fe20000004c00 */
[----:B------:R-:W-:-:S03]  /*2f40*/  ISETP.LT.AND P1, PT, R3, R82, !P0 ;  /* 0x000000520300720c */ /* 0x000fc60004721270 */
[----:B------:R-:W-:Y:S04]  /*2f50*/  STS.128 [R78.X4+0x330], R40 ;  /* 0x000330284e007388 */ /* 0x000fe80000004c00 */
[----:B------:R-:W-:Y:S06]  /*2f60*/  BAR.SYNC 0x0 ;  /* 0x0000000000007b1d */ /* 0x000fec0000000000 */
[----:B------:R-:W1:Y:S01]  /*2f70*/  LDS.128 R60, [R85] ;  /* 0x00000000553c7984 */ /* 0x000e620000000c00 */
[----:B------:R-:W-:-:S02]  /*2f80*/  LOP3.LUT R25, R3, 0x8, RZ, 0xfc, !PT ;  /* 0x0000000803197812 */ /* 0x000fc400078efcff */
[C---:B------:R-:W-:Y:S01]  /*2f90*/  LOP3.LUT R29, R3.reuse, 0x18, RZ, 0xfc, !PT ;  /* 0x00000018031d7812 */ /* 0x040fe200078efcff */
[----:B------:R-:W2:Y:S01]  /*2fa0*/  LDS.128 R36, [R85+0x880] ;  /* 0x0008800055247984 */ /* 0x000ea20000000c00 */
[C---:B------:R-:W-:Y:S01]  /*2fb0*/  LOP3.LUT R31, R3.reuse, 0x20, RZ, 0xfc, !PT ;  /* 0x00000020031f7812 */ /* 0x040fe200078efcff */
[C---:B------:R-:W-:Y:S01]  /*2fc0*/  IMAD R41, R3.reuse, 0xb0, R0 ;  /* 0x000000b003297824 */ /* 0x040fe200078e0200 */
[----:B------:R-:W-:Y:S01]  /*2fd0*/  LOP3.LUT R27, R3, 0x10, RZ, 0xfc, !PT ;  /* 0x00000010031b7812 */ /* 0x000fe200078efcff */
[----:B------:R-:W3:Y:S01]  /*2fe0*/  LDS.128 R8, [R85+0x1100] ;  /* 0x0011000055087984 */ /* 0x000ee20000000c00 */
[----:B------:R-:W-:Y:S01]  /*2ff0*/  ISETP.LT.AND P6, PT, R25, R82, !P0 ;  /* 0x000000521900720c */ /* 0x000fe200047c1270 */
[----:B------:R-:W-:Y:S01]  /*3000*/  IMAD.WIDE R24, R41, R2, c[0x0][0x170] ;  /* 0x00005c0029187625 */ /* 0x000fe200078e0202 */
[-C--:B------:R-:W-:Y:S01]  /*3010*/  ISETP.LT.AND P4, PT, R29, R82.reuse, !P0 ;  /* 0x000000521d00720c */ /* 0x080fe20004781270 */
[----:B------:R-:W4:Y:S04]  /*3020*/  LDS.128 R4, [R85+0x1980] ;  /* 0x0019800055047984 */ /* 0x000f280000000c00 */
[----:B------:R-:W-:Y:S06]  /*3030*/  BAR.SYNC 0x0 ;  /* 0x0000000000007b1d */ /* 0x000fec0000000000 */
[----:B------:R-:W-:Y:S01]  /*3040*/  STS.128 [R78.X4], R44 ;  /* 0x0000002c4e007388 */ /* 0x000fe20000004c00 */
[----:B------:R-:W-:-:S02]  /*3050*/  ISETP.LT.AND P3, PT, R31, R82, !P0 ;  /* 0x000000521f00720c */ /* 0x000fc40004761270 */
[C---:B------:R-:W-:Y:S01]  /*3060*/  LOP3.LUT R29, R3.reuse, 0x28, RZ, 0xfc, !PT ;  /* 0x00000028031d7812 */ /* 0x040fe200078efcff */
[----:B------:R-:W-:Y:S01]  /*3070*/  STS.128 [R78.X4+0x110], R48 ;  /* 0x000110304e007388 */ /* 0x000fe20000004c00 */
[----:B------:R-:W-:Y:S02]  /*3080*/  LOP3.LUT R31, R3, 0x30, RZ, 0xfc, !PT ;  /* 0x00000030031f7812 */ /* 0x000fe400078efcff */
[-C--:B------:R-:W-:Y:S01]  /*3090*/  ISETP.LT.AND P5, PT, R27, R82.reuse, !P0 ;  /* 0x000000521b00720c */ /* 0x080fe200047a1270 */
[----:B------:R-:W-:Y:S01]  /*30a0*/  STS.128 [R78.X4+0x220], R52 ;  /* 0x000220344e007388 */ /* 0x000fe20000004c00 */
[----:B------:R-:W-:Y:S02]  /*30b0*/  LOP3.LUT R3, R3, 0x38, RZ, 0xfc, !PT ;  /* 0x0000003803037812 */ /* 0x000fe400078efcff */
[----:B------:R-:W-:Y:S01]  /*30c0*/  IADD3 R27, R41, 0x580, RZ ;  /* 0x00000580291b7810 */ /* 0x000fe20007ffe0ff */
[----:B------:R-:W-:Y:S04]  /*30d0*/  STS.128 [R78.X4+0x330], R56 ;  /* 0x000330384e007388 */ /* 0x000fe80000004c00 */
[----:B------:R-:W-:Y:S06]  /*30e0*/  BAR.SYNC 0x0 ;  /* 0x0000000000007b1d */ /* 0x000fec0000000000 */
[----:B------:R-:W4:Y:S01]  /*30f0*/  LDS.128 R20, [R85] ;  /* 0x0000000055147984 */ /* 0x000f220000000c00 */
[----:B------:R-:W-:Y:S01]  /*3100*/  ISETP.LT.AND P2, PT, R29, R82, !P0 ;  /* 0x000000521d00720c */ /* 0x000fe20004741270 */
[----:B------:R-:W-:Y:S01]  /*3110*/  IMAD.WIDE R26, R27, R2, c[0x0][0x170] ;  /* 0x00005c001b1a7625 */ /* 0x000fe200078e0202 */
[C---:B------:R-:W-:Y:S01]  /*3120*/  IADD3 R29, R41.reuse, 0xb00, RZ ;  /* 0x00000b00291d7810 */ /* 0x040fe20007ffe0ff */
[----:B------:R-:W4:Y:S01]  /*3130*/  LDS.128 R16, [R85+0x880] ;  /* 0x0008800055107984 */ /* 0x000f220000000c00 */
[----:B------:R-:W-:-:S02]  /*3140*/  IADD3 R33, R41, 0x1b80, RZ ;  /* 0x00001b8029217810 */ /* 0x000fc40007ffe0ff */
[----:B------:R-:W-:Y:S01]  /*3150*/  IADD3 R35, R41, 0x2100, RZ ;  /* 0x0000210029237810 */ /* 0x000fe20007ffe0ff */
[----:B------:R-:W4:Y:S01]  /*3160*/  LDS.128 R12, [R85+0x1100] ;  /* 0x00110000550c7984 */ /* 0x000f220000000c00 */
[----:B------:R-:W-:-:S03]  /*3170*/  IMAD.WIDE R28, R29, R2, c[0x0][0x170] ;  /* 0x00005c001d1c7625 */ /* 0x000fc600078e0202 */
[----:B-1----:R1:W-:Y:S01]  /*3180*/  @P1 STG.E.128 [R24.64], R60 ;  /* 0x0000003c18001986 */ /* 0x0023e2000c101d04 */
[----:B------:R-:W-:Y:S01]  /*3190*/  ISETP.LT.AND P1, PT, R31, R82, !P0 ;  /* 0x000000521f00720c */ /* 0x000fe20004721270 */
[----:B------:R-:W-:Y:S01]  /*31a0*/  IMAD.WIDE R32, R33, R2, c[0x0][0x170] ;  /* 0x00005c0021207625 */ /* 0x000fe200078e0202 */
[----:B------:R-:W-:Y:S01]  /*31b0*/  ISETP.LT.AND P0, PT, R3, R82, !P0 ;  /* 0x000000520300720c */ /* 0x000fe20004701270 */
[----:B--2---:R2:W-:Y:S01]  /*31c0*/  @P6 STG.E.128 [R26.64], R36 ;  /* 0x000000241a006986 */ /* 0x0045e2000c101d04 */
[----:B------:R-:W-:Y:S01]  /*31d0*/  IADD3 R31, R41, 0x1080, RZ ;  /* 0x00001080291f7810 */ /* 0x000fe20007ffe0ff */
[-C--:B------:R-:W-:Y:S01]  /*31e0*/  IMAD.WIDE R34, R35, R2.reuse, c[0x0][0x170] ;  /* 0x00005c0023227625 */ /* 0x080fe200078e0202 */
[----:B------:R-:W-:Y:S01]  /*31f0*/  IADD3 R3, R41, 0x1600, RZ ;  /* 0x0000160029037810 */ /* 0x000fe20007ffe0ff */
[----:B---3--:R2:W-:Y:S02]  /*3200*/  @P5 STG.E.128 [R28.64], R8 ;  /* 0x000000081c005986 */ /* 0x0085e4000c101d04 */
[----:B------:R-:W-:-:S05]  /*3210*/  IMAD.WIDE R30, R31, R2, c[0x0][0x170] ;  /* 0x00005c001f1e7625 */ /* 0x000fca00078e0202 */
[----:B----4-:R2:W-:Y:S01]  /*3220*/  @P4 STG.E.128 [R30.64], R4 ;  /* 0x000000041e004986 */ /* 0x0105e2000c101d04 */
[----:B-1----:R-:W-:-:S05]  /*3230*/  IMAD.WIDE R24, R3, R2, c[0x0][0x170] ;  /* 0x00005c0003187625 */ /* 0x002fca00078e0202 */
[----:B------:R2:W-:Y:S04]  /*3240*/  @P3 STG.E.128 [R24.64], R20 ;  /* 0x0000001418003986 */ /* 0x0005e8000c101d04 */
[----:B------:R2:W-:Y:S04]  /*3250*/  @P2 STG.E.128 [R32.64], R16 ;  /* 0x0000001020002986 */ /* 0x0005e8000c101d04 */
[----:B------:R2:W-:Y:S01]  /*3260*/  @P1 STG.E.128 [R34.64], R12 ;  /* 0x0000000c22001986 */ /* 0x0005e2000c101d04 */
[----:B------:R-:W-:Y:S05]  /*3270*/  @!P0 EXIT ;  /* 0x000000000000894d */ /* 0x000fea0003800000 */
[----:B------:R-:W1:Y:S01]  /*3280*/  LDS.128 R84, [R85+0x1980] ;  /* 0x0019800055547984 */ /* 0x000e620000000c00 */
[----:B------:R-:W-:-:S05]  /*3290*/  IADD3 R3, R41, 0x2680, RZ ;  /* 0x0000268029037810 */ /* 0x000fca0007ffe0ff */
[----:B------:R-:W-:-:S05]  /*32a0*/  IMAD.WIDE R2, R3, R2, c[0x0][0x170] ;  /* 0x00005c0003027625 */ /* 0x000fca00078e0202 */
[----:B-1----:R-:W-:Y:S01]  /*32b0*/  STG.E.128 [R2.64], R84 ;  /* 0x0000005402007986 */ /* 0x002fe2000c101d04 */
[----:B------:R-:W-:Y:S05]  /*32c0*/  EXIT ;  /* 0x000000000000794d */ /* 0x000fea0003800000 */
.L_x_2:
[----:B------:R-:W-:-:S00]  /*32d0*/  BRA `(.L_x_2) ;  /* 0xfffffff000007947 */ /* 0x000fc0000383ffff */
[----:B------:R-:W-:-:S00]  /*32e0*/  NOP ;  /* 0x0000000000007918 */ /* 0x000fc00000000000 */
        /* <DEDUP_REMOVED lines=9> */
.L_x_3:


//--------------------- .nv.shared.triton_mm      --------------------------
	.section	.nv.shared.triton_mm,"aw",@nobits
	.align	16
